	.target	sm_100a

	.elftype	@"ET_EXEC"


//--------------------- .note.nv.tkinfo           --------------------------
	.section	.note.nv.tkinfo,"",@"SHT_NOTE"
	.sectionflags	@"SHF_NOTE_NV_TKINFO"
	.tkinfo
        /*0018*/ 	.word	0x00000081
        /*0030*/ 	.string	""
        /*0030*/ 	.string	"ptxas-blackwell"
        /*0030*/ 	.string	"Cuda compilation tools, release 12.9, V12.9.86"
        /*0030*/ 	.string	"Build cuda_12.9.r12.9/compiler.36037853_0"
        /*0030*/ 	.string	"-v  -suppress-debug-info  -lineinfo  -arch sm_100a "



//--------------------- .note.nv.cuver            --------------------------
	.section	.note.nv.cuver,"",@"SHT_NOTE"
	.sectionflags	@"SHF_NOTE_NV_CUVER"
        /*0018*/ 	.short	0x0001
        /*001a*/ 	.short	0x0064
        /*001c*/ 	.short	0x0001
        /*001e*/ 	.short	0x0000
        /*0020*/ 	.short	0x0001
        /*0022*/ 	.short	0x0000


//--------------------- .nv.info                  --------------------------
	.section	.nv.info,"",@"SHT_CUDA_INFO"
	.align	4


	//----- nvinfo : EIATTR_REGCOUNT
	.align		4
        /*0000*/ 	.byte	0x04, 0x2f
        /*0002*/ 	.short	(.L_2 - .L_1)
	.align		4
.L_1:
        /*0004*/ 	.word	index@(attn_fwd)
        /*0008*/ 	.word	0x000000b0


	//----- nvinfo : EIATTR_FRAME_SIZE
	.align		4
.L_2:
        /*000c*/ 	.byte	0x04, 0x11
        /*000e*/ 	.short	(.L_4 - .L_3)
	.align		4
.L_3:
        /*0010*/ 	.word	index@(attn_fwd)
        /*0014*/ 	.word	0x00000000


	//----- nvinfo : EIATTR_MIN_STACK_SIZE
	.align		4
.L_4:
        /*0018*/ 	.byte	0x04, 0x12
        /*001a*/ 	.short	(.L_6 - .L_5)
	.align		4
.L_5:
        /*001c*/ 	.word	index@(attn_fwd)
        /*0020*/ 	.word	0x00000000
.L_6:


//--------------------- .nv.info.attn_fwd         --------------------------
	.section	.nv.info.attn_fwd,"",@"SHT_CUDA_INFO"
	.sectionflags	@""
	.align	4


	//----- nvinfo : EIATTR_CUDA_API_VERSION
	.align		4
        /*0000*/ 	.byte	0x04, 0x37
        /*0002*/ 	.short	(.L_8 - .L_7)
.L_7:
        /*0004*/ 	.word	0x00000081


	//----- nvinfo : EIATTR_KPARAM_INFO
	.align		4
.L_8:
        /*0008*/ 	.byte	0x04, 0x17
        /*000a*/ 	.short	(.L_10 - .L_9)
.L_9:
        /*000c*/ 	.word	0x00000000
        /*0010*/ 	.short	0x0019
        /*0012*/ 	.short	0x0080
        /*0014*/ 	.byte	0x00, 0xf4, 0x21, 0x00


	//----- nvinfo : EIATTR_KPARAM_INFO
	.align		4
.L_10:
        /*0018*/ 	.byte	0x04, 0x17
        /*001a*/ 	.short	(.L_12 - .L_11)
.L_11:
        /*001c*/ 	.word	0x00000000
        /*0020*/ 	.short	0x0018
        /*0022*/ 	.short	0x0078
        /*0024*/ 	.byte	0x00, 0xf4, 0x21, 0x00


	//----- nvinfo : EIATTR_KPARAM_INFO
	.align		4
.L_12:
        /*0028*/ 	.byte	0x04, 0x17
        /*002a*/ 	.short	(.L_14 - .L_13)
.L_13:
        /*002c*/ 	.word	0x00000000
        /*0030*/ 	.short	0x0017
        /*0032*/ 	.short	0x0070
        /*0034*/ 	.byte	0x00, 0xf0, 0x11, 0x00


	//----- nvinfo : EIATTR_KPARAM_INFO
	.align		4
.L_14:
        /*0038*/ 	.byte	0x04, 0x17
        /*003a*/ 	.short	(.L_16 - .L_15)
.L_15:
        /*003c*/ 	.word	0x00000000
        /*0040*/ 	.short	0x0016
        /*0042*/ 	.short	0x006c
        /*0044*/ 	.byte	0x00, 0xf0, 0x11, 0x00


	//----- nvinfo : EIATTR_KPARAM_INFO
	.align		4
.L_16:
        /*0048*/ 	.byte	0x04, 0x17
        /*004a*/ 	.short	(.L_18 - .L_17)
.L_17:
        /*004c*/ 	.word	0x00000000
        /*0050*/ 	.short	0x0015
        /*0052*/ 	.short	0x0068
        /*0054*/ 	.byte	0x00, 0xf0, 0x11, 0x00


	//----- nvinfo : EIATTR_KPARAM_INFO
	.align		4
.L_18:
        /*0058*/ 	.byte	0x04, 0x17
        /*005a*/ 	.short	(.L_20 - .L_19)
.L_19:
        /*005c*/ 	.word	0x00000000
        /*0060*/ 	.short	0x0014
        /*0062*/ 	.short	0x0064
        /*0064*/ 	.byte	0x00, 0xf0, 0x11, 0x00


	//----- nvinfo : EIATTR_KPARAM_INFO
	.align		4
.L_20:
        /*0068*/ 	.byte	0x04, 0x17
        /*006a*/ 	.short	(.L_22 - .L_21)
.L_21:
        /*006c*/ 	.word	0x00000000
        /*0070*/ 	.short	0x0013
        /*0072*/ 	.short	0x0060
        /*0074*/ 	.byte	0x00, 0xf0, 0x11, 0x00


	//----- nvinfo : EIATTR_KPARAM_INFO
	.align		4
.L_22:
        /*0078*/ 	.byte	0x04, 0x17
        /*007a*/ 	.short	(.L_24 - .L_23)
.L_23:
        /*007c*/ 	.word	0x00000000
        /*0080*/ 	.short	0x0012
        /*0082*/ 	.short	0x005c
        /*0084*/ 	.byte	0x00, 0xf0, 0x11, 0x00


	//----- nvinfo : EIATTR_KPARAM_INFO
	.align		4
.L_24:
        /*0088*/ 	.byte	0x04, 0x17
        /*008a*/ 	.short	(.L_26 - .L_25)
.L_25:
        /*008c*/ 	.word	0x00000000
        /*0090*/ 	.short	0x0011
        /*0092*/ 	.short	0x0058
        /*0094*/ 	.byte	0x00, 0xf0, 0x11, 0x00


	//----- nvinfo : EIATTR_KPARAM_INFO
	.align		4
.L_26:
        /*0098*/ 	.byte	0x04, 0x17
        /*009a*/ 	.short	(.L_28 - .L_27)
.L_27:
        /*009c*/ 	.word	0x00000000
        /*00a0*/ 	.short	0x0010
        /*00a2*/ 	.short	0x0054
        /*00a4*/ 	.byte	0x00, 0xf0, 0x11, 0x00


	//----- nvinfo : EIATTR_KPARAM_INFO
	.align		4
.L_28:
        /*00a8*/ 	.byte	0x04, 0x17
        /*00aa*/ 	.short	(.L_30 - .L_29)
.L_29:
        /*00ac*/ 	.word	0x00000000
        /*00b0*/ 	.short	0x000f
        /*00b2*/ 	.short	0x0050
        /*00b4*/ 	.byte	0x00, 0xf0, 0x11, 0x00


	//----- nvinfo : EIATTR_KPARAM_INFO
	.align		4
.L_30:
        /*00b8*/ 	.byte	0x04, 0x17
        /*00ba*/ 	.short	(.L_32 - .L_31)
.L_31:
        /*00bc*/ 	.word	0x00000000
        /*00c0*/ 	.short	0x000e
        /*00c2*/ 	.short	0x004c
        /*00c4*/ 	.byte	0x00, 0xf0, 0x11, 0x00


	//----- nvinfo : EIATTR_KPARAM_INFO
	.align		4
.L_32:
        /*00c8*/ 	.byte	0x04, 0x17
        /*00ca*/ 	.short	(.L_34 - .L_33)
.L_33:
        /*00cc*/ 	.word	0x00000000
        /*00d0*/ 	.short	0x000d
        /*00d2*/ 	.short	0x0048
        /*00d4*/ 	.byte	0x00, 0xf0, 0x11, 0x00


	//----- nvinfo : EIATTR_KPARAM_INFO
	.align		4
.L_34:
        /*00d8*/ 	.byte	0x04, 0x17
        /*00da*/ 	.short	(.L_36 - .L_35)
.L_35:
        /*00dc*/ 	.word	0x00000000
        /*00e0*/ 	.short	0x000c
        /*00e2*/ 	.short	0x0044
        /*00e4*/ 	.byte	0x00, 0xf0, 0x11, 0x00


	//----- nvinfo : EIATTR_KPARAM_INFO
	.align		4
.L_36:
        /*00e8*/ 	.byte	0x04, 0x17
        /*00ea*/ 	.short	(.L_38 - .L_37)
.L_37:
        /*00ec*/ 	.word	0x00000000
        /*00f0*/ 	.short	0x000b
        /*00f2*/ 	.short	0x0040
        /*00f4*/ 	.byte	0x00, 0xf0, 0x11, 0x00


	//----- nvinfo : EIATTR_KPARAM_INFO
	.align		4
.L_38:
        /*00f8*/ 	.byte	0x04, 0x17
        /*00fa*/ 	.short	(.L_40 - .L_39)
.L_39:
        /*00fc*/ 	.word	0x00000000
        /*0100*/ 	.short	0x000a
        /*0102*/ 	.short	0x003c
        /*0104*/ 	.byte	0x00, 0xf0, 0x11, 0x00


	//----- nvinfo : EIATTR_KPARAM_INFO
	.align		4
.L_40:
        /*0108*/ 	.byte	0x04, 0x17
        /*010a*/ 	.short	(.L_42 - .L_41)
.L_41:
        /*010c*/ 	.word	0x00000000
        /*0110*/ 	.short	0x0009
        /*0112*/ 	.short	0x0038
        /*0114*/ 	.byte	0x00, 0xf0, 0x11, 0x00


	//----- nvinfo : EIATTR_KPARAM_INFO
	.align		4
.L_42:
        /*0118*/ 	.byte	0x04, 0x17
        /*011a*/ 	.short	(.L_44 - .L_43)
.L_43:
        /*011c*/ 	.word	0x00000000
        /*0120*/ 	.short	0x0008
        /*0122*/ 	.short	0x0034
        /*0124*/ 	.byte	0x00, 0xf0, 0x11, 0x00


	//----- nvinfo : EIATTR_KPARAM_INFO
	.align		4
.L_44:
        /*0128*/ 	.byte	0x04, 0x17
        /*012a*/ 	.short	(.L_46 - .L_45)
.L_45:
        /*012c*/ 	.word	0x00000000
        /*0130*/ 	.short	0x0007
        /*0132*/ 	.short	0x0030
        /*0134*/ 	.byte	0x00, 0xf0, 0x11, 0x00


	//----- nvinfo : EIATTR_KPARAM_INFO
	.align		4
.L_46:
        /*0138*/ 	.byte	0x04, 0x17
        /*013a*/ 	.short	(.L_48 - .L_47)
.L_47:
        /*013c*/ 	.word	0x00000000
        /*0140*/ 	.short	0x0006
        /*0142*/ 	.short	0x002c
        /*0144*/ 	.byte	0x00, 0xf0, 0x11, 0x00


	//----- nvinfo : EIATTR_KPARAM_INFO
	.align		4
.L_48:
        /*0148*/ 	.byte	0x04, 0x17
        /*014a*/ 	.short	(.L_50 - .L_49)
.L_49:
        /*014c*/ 	.word	0x00000000
        /*0150*/ 	.short	0x0005
        /*0152*/ 	.short	0x0028
        /*0154*/ 	.byte	0x00, 0xf0, 0x11, 0x00


	//----- nvinfo : EIATTR_KPARAM_INFO
	.align		4
.L_50:
        /*0158*/ 	.byte	0x04, 0x17
        /*015a*/ 	.short	(.L_52 - .L_51)
.L_51:
        /*015c*/ 	.word	0x00000000
        /*0160*/ 	.short	0x0004
        /*0162*/ 	.short	0x0020
        /*0164*/ 	.byte	0x00, 0xf4, 0x21, 0x00


	//----- nvinfo : EIATTR_KPARAM_INFO
	.align		4
.L_52:
        /*0168*/ 	.byte	0x04, 0x17
        /*016a*/ 	.short	(.L_54 - .L_53)
.L_53:
        /*016c*/ 	.word	0x00000000
        /*0170*/ 	.short	0x0003
        /*0172*/ 	.short	0x0018
        /*0174*/ 	.byte	0x00, 0xf4, 0x21, 0x00


	//----- nvinfo : EIATTR_KPARAM_INFO
	.align		4
.L_54:
        /*0178*/ 	.byte	0x04, 0x17
        /*017a*/ 	.short	(.L_56 - .L_55)
.L_55:
        /*017c*/ 	.word	0x00000000
        /*0180*/ 	.short	0x0002
        /*0182*/ 	.short	0x0010
        /*0184*/ 	.byte	0x00, 0xf4, 0x21, 0x00


	//----- nvinfo : EIATTR_KPARAM_INFO
	.align		4
.L_56:
        /*0188*/ 	.byte	0x04, 0x17
        /*018a*/ 	.short	(.L_58 - .L_57)
.L_57:
        /*018c*/ 	.word	0x00000000
        /*0190*/ 	.short	0x0001
        /*0192*/ 	.short	0x0008
        /*0194*/ 	.byte	0x00, 0xf4, 0x21, 0x00


	//----- nvinfo : EIATTR_KPARAM_INFO
	.align		4
.L_58:
        /*0198*/ 	.byte	0x04, 0x17
        /*019a*/ 	.short	(.L_60 - .L_59)
.L_59:
        /*019c*/ 	.word	0x00000000
        /*01a0*/ 	.short	0x0000
        /*01a2*/ 	.short	0x0000
        /*01a4*/ 	.byte	0x00, 0xf4, 0x21, 0x00


	//----- nvinfo : EIATTR_SPARSE_MMA_MASK
	.align		4
.L_60:
        /*01a8*/ 	.byte	0x03, 0x50
        /*01aa*/ 	.short	0x0000


	//----- nvinfo : EIATTR_MAXREG_COUNT
	.align		4
        /*01ac*/ 	.byte	0x03, 0x1b
        /*01ae*/ 	.short	0x00ff


	//----- nvinfo : EIATTR_NUM_BARRIERS
	.align		4
        /*01b0*/ 	.byte	0x02, 0x4c
        /*01b2*/ 	.byte	0x01
	.zero		1


	//----- nvinfo : EIATTR_COOP_GROUP_MASK_REGIDS
	.align		4
        /*01b4*/ 	.byte	0x04, 0x29
        /*01b6*/ 	.short	(.L_62 - .L_61)


	//   ....[0]....
.L_61:
        /*01b8*/ 	.word	0xffffffff


	//   ....[1]....
        /*01bc*/ 	.word	0xffffffff


	//   ....[2]....
        /*01c0*/ 	.word	0xffffffff


	//   ....[3]....
        /*01c4*/ 	.word	0xffffffff


	//   ....[4]....
        /*01c8*/ 	.word	0xffffffff


	//   ....[5]....
        /*01cc*/ 	.word	0xffffffff


	//   ....[6]....
        /*01d0*/ 	.word	0xffffffff


	//   ....[7]....
        /*01d4*/ 	.word	0xffffffff


	//----- nvinfo : EIATTR_COOP_GROUP_INSTR_OFFSETS
	.align		4
.L_62:
        /*01d8*/ 	.byte	0x04, 0x28
        /*01da*/ 	.short	(.L_64 - .L_63)


	//   ....[0]....
.L_63:
        /*01dc*/ 	.word	0x000018a0


	//   ....[1]....
        /*01e0*/ 	.word	0x000018c0


	//   ....[2]....
        /*01e4*/ 	.word	0x00001c40


	//   ....[3]....
        /*01e8*/ 	.word	0x00001c90


	//   ....[4]....
        /*01ec*/ 	.word	0x00003000


	//   ....[5]....
        /*01f0*/ 	.word	0x00003010


	//   ....[6]....
        /*01f4*/ 	.word	0x000030b0


	//   ....[7]....
        /*01f8*/ 	.word	0x000030d0


	//----- nvinfo : EIATTR_VRC_CTA_INIT_COUNT
	.align		4
.L_64:
        /*01fc*/ 	.byte	0x02, 0x4a
	.zero		1
	.zero		1


	//----- nvinfo : EIATTR_EXIT_INSTR_OFFSETS
	.align		4
        /*0200*/ 	.byte	0x04, 0x1c
        /*0202*/ 	.short	(.L_66 - .L_65)


	//   ....[0]....
.L_65:
        /*0204*/ 	.word	0x00003d50


	//   ....[1]....
        /*0208*/ 	.word	0x00003d80


	//----- nvinfo : EIATTR_REQNTID
	.align		4
.L_66:
        /*020c*/ 	.byte	0x04, 0x10
        /*020e*/ 	.short	(.L_68 - .L_67)
.L_67:
        /*0210*/ 	.word	0x00000080
        /*0214*/ 	.word	0x00000001
        /*0218*/ 	.word	0x00000001


	//----- nvinfo : EIATTR_CBANK_PARAM_SIZE
	.align		4
.L_68:
        /*021c*/ 	.byte	0x03, 0x19
        /*021e*/ 	.short	0x0088


	//----- nvinfo : EIATTR_PARAM_CBANK
	.align		4
        /*0220*/ 	.byte	0x04, 0x0a
        /*0222*/ 	.short	(.L_70 - .L_69)
	.align		4
.L_69:
        /*0224*/ 	.word	index@(.nv.constant0.attn_fwd)
        /*0228*/ 	.short	0x0380
        /*022a*/ 	.short	0x0088


	//----- nvinfo : EIATTR_SW_WAR
	.align		4
.L_70:
        /*022c*/ 	.byte	0x04, 0x36
        /*022e*/ 	.short	(.L_72 - .L_71)
.L_71:
        /*0230*/ 	.word	0x00000008
.L_72:


//--------------------- .nv.compat                --------------------------
	.section	.nv.compat,"",@"SHT_CUDA_COMPAT_INFO"
	.align	4
        /*0000*/ 	.byte	0x02, 0x02, 0x01, 0x00, 0x02, 0x05, 0x05, 0x00, 0x02, 0x03, 0x00, 0x00, 0x02, 0x06, 0x01, 0x00


//--------------------- .nv.callgraph             --------------------------
	.section	.nv.callgraph,"",@"SHT_CUDA_CALLGRAPH"
	.align	4
	.sectionentsize	8
	.align		4
        /*0000*/ 	.word	0x00000000
	.align		4
        /*0004*/ 	.word	0xffffffff
	.align		4
        /*0008*/ 	.word	0x00000000
	.align		4
        /*000c*/ 	.word	0xfffffffe
	.align		4
        /*0010*/ 	.word	0x00000000
	.align		4
        /*0014*/ 	.word	0xfffffffd
	.align		4
        /*0018*/ 	.word	0x00000000
	.align		4
        /*001c*/ 	.word	0xfffffffc


//--------------------- .nv.constant4             --------------------------
	.section	.nv.constant4,"a",@progbits
	.align	8
	.align		8
.nv.constant4:
        /*0000*/ 	.dword	_$_str


//--------------------- .text.attn_fwd            --------------------------
	.section	.text.attn_fwd,"ax",@progbits
	.align	128
        .global         attn_fwd
        .type           attn_fwd,@function
        .size           attn_fwd,(.L_x_3 - attn_fwd)
        .other          attn_fwd,@"STO_CUDA_ENTRY STV_DEFAULT"
attn_fwd:
.text.attn_fwd:
[----:B------:R-:W0:Y:S01]  /*0000*/  LDC R1, c[0x0][0x37c] ;  /* 0x0000df00ff017b82 */ /* 0x000e220000000800 */
[----:B------:R-:W1:Y:S07]  /*0010*/  S2R R13, SR_TID.X ;  /* 0x00000000000d7919 */ /* 0x000e6e0000002100 */
[----:B------:R-:W2:Y:S01]  /*0020*/  S2UR UR6, SR_CTAID.Y ;  /* 0x00000000000679c3 */ /* 0x000ea20000002600 */
[----:B------:R-:W2:Y:S01]  /*0030*/  LDCU.64 UR4, c[0x0][0x3b0] ;  /* 0x00007600ff0477ac */ /* 0x000ea20008000a00 */
[----:B------:R-:W3:Y:S01]  /*0040*/  S2R R3, SR_CTAID.X ;  /* 0x0000000000037919 */ /* 0x000ee20000002500 */
[----:B------:R-:W4:Y:S05]  /*0050*/  LDCU.64 UR10, c[0x0][0x358] ;  /* 0x00006b00ff0a77ac */ /* 0x000f2a0008000a00 */
[----:B------:R-:W5:Y:S08]  /*0060*/  LDC R4, c[0x0][0x3b8] ;  /* 0x0000ee00ff047b82 */ /* 0x000f700000000800 */
[----:B------:R-:W0:Y:S01]  /*0070*/  LDC.64 R10, c[0x0][0x380] ;  /* 0x0000e000ff0a7b82 */ /* 0x000e220000000a00 */
[----:B--2---:R-:W-:-:S04]  /*0080*/  UIMAD UR4, UR6, UR4, URZ ;  /* 0x00000004060472a4 */ /* 0x004fc8000f8e02ff */
[----:B------:R-:W-:Y:S01]  /*0090*/  USHF.L.U32 UR7, UR4, 0x1, URZ ;  /* 0x0000000104077899 */ /* 0x000fe200080006ff */
[----:B-1----:R-:W-:Y:S02]  /*00a0*/  LOP3.LUT R0, R13, 0x1f, RZ, 0xc0, !PT ;  /* 0x0000001f0d007812 */ /* 0x002fe400078ec0ff */
[----:B------:R-:W-:Y:S02]  /*00b0*/  SHF.R.U32.HI R2, RZ, 0x5, R13 ;  /* 0x00000005ff027819 */ /* 0x000fe4000001160d */
[----:B---3--:R-:W-:Y:S02]  /*00c0*/  LEA R0, R3, R0, 0x5 ;  /* 0x0000000003007211 */ /* 0x008fe400078e28ff */
[----:B------:R-:W-:-:S03]  /*00d0*/  SGXT.U32 R3, R2, 0x2 ;  /* 0x000000020203781a */ /* 0x000fc60000000000 */
[----:B------:R-:W-:Y:S01]  /*00e0*/  IMAD R2, R0, UR5, RZ ;  /* 0x0000000500027c24 */ /* 0x000fe2000f8e02ff */
[----:B------:R-:W-:Y:S01]  /*00f0*/  UIMAD.WIDE UR4, UR4, 0x2, URZ ;  /* 0x00000002040478a5 */ /* 0x000fe2000f8e02ff */
[----:B-----5:R-:W-:-:S03]  /*0100*/  IMAD R5, R3, R4, RZ ;  /* 0x0000000403057224 */ /* 0x020fc600078e02ff */
[C---:B------:R-:W-:Y:S01]  /*0110*/  SHF.L.U32 R3, R2.reuse, 0x1, RZ ;  /* 0x0000000102037819 */ /* 0x040fe200000006ff */
[----:B------:R-:W-:Y:S01]  /*0120*/  IMAD.HI R2, R2, 0x2, RZ ;  /* 0x0000000202027827 */ /* 0x000fe200078e02ff */
[C---:B------:R-:W-:Y:S02]  /*0130*/  LEA R7, R4.reuse, R5, 0x2 ;  /* 0x0000000504077211 */ /* 0x040fe400078e10ff */
[----:B0-----:R-:W-:Y:S01]  /*0140*/  IADD3 R8, P0, P1, R3, UR7, R10 ;  /* 0x0000000703087c10 */ /* 0x001fe2000f91e00a */
[----:B------:R-:W-:Y:S01]  /*0150*/  UMOV UR4, 0x400 ;  /* 0x0000040000047882 */ /* 0x000fe20000000000 */
[----:B------:R-:W-:Y:S01]  /*0160*/  LEA R9, R4, R7, 0x2 ;  /* 0x0000000704097211 */ /* 0x000fe200078e10ff */
[----:B------:R-:W0:Y:S01]  /*0170*/  LDCU UR7, c[0x0][0x3f0] ;  /* 0x00007e00ff0777ac */ /* 0x000e220008000800 */
[----:B------:R-:W-:Y:S02]  /*0180*/  IADD3.X R12, PT, PT, R2, UR5, R11, P0, P1 ;  /* 0x00000005020c7c10 */ /* 0x000fe400087e240b */
[----:B------:R-:W-:-:S02]  /*0190*/  LEA R2, P0, R5, R8, 0x1 ;  /* 0x0000000805027211 */ /* 0x000fc400078008ff */
[----:B------:R-:W-:Y:S02]  /*01a0*/  LEA R10, R4, R9, 0x2 ;  /* 0x00000009040a7211 */ /* 0x000fe400078e10ff */
[-C--:B------:R-:W-:Y:S02]  /*01b0*/  LEA R4, P1, R7, R8.reuse, 0x1 ;  /* 0x0000000807047211 */ /* 0x080fe400078208ff */
[----:B------:R-:W-:Y:S02]  /*01c0*/  LEA R6, P2, R9, R8, 0x1 ;  /* 0x0000000809067211 */ /* 0x000fe400078408ff */
[----:B------:R-:W-:Y:S02]  /*01d0*/  LEA.HI.X.SX32 R3, R5, R12, 0x1, P0 ;  /* 0x0000000c05037211 */ /* 0x000fe400000f0eff */
[----:B------:R-:W-:Y:S02]  /*01e0*/  LEA R8, P0, R10, R8, 0x1 ;  /* 0x000000080a087211 */ /* 0x000fe400078008ff */
[----:B------:R-:W-:-:S02]  /*01f0*/  LEA.HI.X.SX32 R5, R7, R12, 0x1, P1 ;  /* 0x0000000c07057211 */ /* 0x000fc400008f0eff */
[-C--:B------:R-:W-:Y:S01]  /*0200*/  LEA.HI.X.SX32 R7, R9, R12.reuse, 0x1, P2 ;  /* 0x0000000c09077211 */ /* 0x080fe200010f0eff */
[----:B----4-:R-:W2:Y:S01]  /*0210*/  LDG.E.U16 R3, desc[UR10][R2.64] ;  /* 0x0000000a02037981 */ /* 0x010ea2000c1e1500 */
[----:B------:R-:W-:-:S03]  /*0220*/  LEA.HI.X.SX32 R9, R10, R12, 0x1, P0 ;  /* 0x0000000c0a097211 */ /* 0x000fc600000f0eff */
[----:B------:R1:W3:Y:S04]  /*0230*/  LDG.E.U16 R4, desc[UR10][R4.64] ;  /* 0x0000000a04047981 */ /* 0x0002e8000c1e1500 */
[----:B------:R-:W4:Y:S04]  /*0240*/  LDG.E.U16 R7, desc[UR10][R6.64] ;  /* 0x0000000a06077981 */ /* 0x000f28000c1e1500 */
[----:B------:R-:W5:Y:S01]  /*0250*/  LDG.E.U16 R8, desc[UR10][R8.64] ;  /* 0x0000000a08087981 */ /* 0x000f62000c1e1500 */
[----:B------:R-:W0:Y:S01]  /*0260*/  S2UR UR5, SR_CgaCtaId ;  /* 0x00000000000579c3 */ /* 0x000e220000008800 */
[----:B------:R-:W-:-:S04]  /*0270*/  SHF.R.S32.HI R11, RZ, 0x6, R13 ;  /* 0x00000006ff0b7819 */ /* 0x000fc8000001140d */
[----:B------:R-:W-:Y:S02]  /*0280*/  SGXT R11, R11, 0x1 ;  /* 0x000000010b0b781a */ /* 0x000fe40000000200 */
[----:B------:R-:W-:Y:S02]  /*0290*/  SHF.L.U32 R10, R13, 0x1, RZ ;  /* 0x000000010d0a7819 */ /* 0x000fe400000006ff */
[----:B------:R-:W-:-:S04]  /*02a0*/  LOP3.LUT R11, R11, 0x90, RZ, 0xc0, !PT ;  /* 0x000000900b0b7812 */ /* 0x000fc800078ec0ff */
[----:B------:R-:W-:-:S04]  /*02b0*/  LOP3.LUT R144, R11, 0x7e, R10, 0x78, !PT ;  /* 0x0000007e0b907812 */ /* 0x000fc800078e780a */
[----:B-1----:R-:W-:Y:S01]  /*02c0*/  LOP3.LUT R5, R144, 0x20, RZ, 0x3c, !PT ;  /* 0x0000002090057812 */ /* 0x002fe200078e3cff */
[----:B0-----:R-:W-:Y:S02]  /*02d0*/  ULEA UR5, UR5, UR4, 0x18 ;  /* 0x0000000405057291 */ /* 0x001fe4000f8ec0ff */
[----:B------:R-:W-:Y:S01]  /*02e0*/  UISETP.GE.AND UP0, UPT, UR7, 0x1, UPT ;  /* 0x000000010700788c */ /* 0x000fe2000bf06270 */
[----:B------:R-:W-:Y:S02]  /*02f0*/  MOV R76, 0xff800000 ;  /* 0xff800000004c7802 */ /* 0x000fe40000000f00 */
[----:B------:R-:W-:Y:S02]  /*0300*/  CS2R R64, SRZ ;  /* 0x0000000000407805 */ /* 0x000fe4000001ff00 */
[----:B------:R-:W-:Y:S02]  /*0310*/  MOV R110, 0x3f800000 ;  /* 0x3f800000006e7802 */ /* 0x000fe40000000f00 */
[----:B------:R-:W-:-:S02]  /*0320*/  CS2R R66, SRZ ;  /* 0x0000000000427805 */ /* 0x000fc4000001ff00 */
[----:B------:R-:W-:Y:S02]  /*0330*/  MOV R158, 0x3f800000 ;  /* 0x3f800000009e7802 */ /* 0x000fe40000000f00 */
[----:B------:R-:W-:Y:S02]  /*0340*/  CS2R R16, SRZ ;  /* 0x0000000000107805 */ /* 0x000fe4000001ff00 */
[----:B------:R-:W-:Y:S02]  /*0350*/  MOV R77, 0xff800000 ;  /* 0xff800000004d7802 */ /* 0x000fe40000000f00 */
[----:B------:R-:W-:Y:S02]  /*0360*/  CS2R R18, SRZ ;  /* 0x0000000000127805 */ /* 0x000fe4000001ff00 */
[C---:B------:R-:W-:Y:S01]  /*0370*/  SHF.L.U32 R2, R13.reuse, 0x3, RZ ;  /* 0x000000030d027819 */ /* 0x040fe200000006ff */
[----:B--2---:R0:W-:Y:S04]  /*0380*/  STS.U16 [R144+UR5+0x1000], R3 ;  /* 0x0010000390007988 */ /* 0x0041e80008000405 */
[----:B----4-:R1:W-:Y:S04]  /*0390*/  STS.U16 [R144+UR5+0x1200], R7 ;  /* 0x0012000790007988 */ /* 0x0103e80008000405 */
[----:B---3--:R1:W-:Y:S04]  /*03a0*/  STS.U16 [R5+UR5+0x1100], R4 ;  /* 0x0011000405007988 */ /* 0x0083e80008000405 */
[----:B-----5:R1:W-:Y:S01]  /*03b0*/  STS.U16 [R5+UR5+0x1300], R8 ;  /* 0x0013000805007988 */ /* 0x0203e20008000405 */
[----:B0-----:R-:W-:Y:S01]  /*03c0*/  LOP3.LUT R3, R13, 0x10, RZ, 0xc0, !PT ;  /* 0x000000100d037812 */ /* 0x001fe200078ec0ff */
[----:B------:R-:W-:Y:S06]  /*03d0*/  BRA.U !UP0, `(.L_x_0) ;  /* 0x0000002d08807547 */ /* 0x000fec000b800000 */
[----:B------:R-:W-:Y:S01]  /*03e0*/  LOP3.LUT R2, R2, 0x30, RZ, 0xc0, !PT ;  /* 0x0000003002027812 */ /* 0x000fe200078ec0ff */
[----:B------:R-:W0:Y:S01]  /*03f0*/  LDC.64 R112, c[0x0][0x3c0] ;  /* 0x0000f000ff707b82 */ /* 0x000e220000000a00 */
[----:B-1----:R-:W-:Y:S01]  /*0400*/  LOP3.LUT R4, R13, 0x7, RZ, 0xc0, !PT ;  /* 0x000000070d047812 */ /* 0x002fe200078ec0ff */
[----:B------:R-:W1:Y:S01]  /*0410*/  LDCU UR4, c[0x0][0x3c8] ;  /* 0x00007900ff0477ac */ /* 0x000e620008000800 */
[--C-:B------:R-:W-:Y:S02]  /*0420*/  LOP3.LUT R5, R2, 0x20, R13.reuse, 0x78, !PT ;  /* 0x0000002002057812 */ /* 0x100fe400078e780d */
[----:B------:R-:W-:Y:S02]  /*0430*/  CS2R R64, SRZ ;  /* 0x0000000000407805 */ /* 0x000fe4000001ff00 */
[C---:B------:R-:W-:Y:S01]  /*0440*/  LEA R2, R4.reuse, UR5, 0x6 ;  /* 0x0000000504027c11 */ /* 0x040fe2000f8e30ff */
[----:B------:R-:W2:Y:S01]  /*0450*/  LDCU.64 UR8, c[0x0][0x388] ;  /* 0x00007100ff0877ac */ /* 0x000ea20008000a00 */
[----:B------:R-:W-:Y:S01]  /*0460*/  SHF.R.S32.HI R7, RZ, 0x2, R13 ;  /* 0x00000002ff077819 */ /* 0x000fe2000001140d */
[----:B------:R-:W-:Y:S01]  /*0470*/  IMAD R11, R4, 0x110, RZ ;  /* 0x00000110040b7824 */ /* 0x000fe200078e02ff */
[----:B------:R-:W-:Y:S01]  /*0480*/  LOP3.LUT R5, R5, 0x10, R10, 0x78, !PT ;  /* 0x0000001005057812 */ /* 0x000fe200078e780a */
[----:B------:R-:W3:Y:S01]  /*0490*/  LDC.64 R110, c[0x0][0x3d0] ;  /* 0x0000f400ff6e7b82 */ /* 0x000ee20000000a00 */
[----:B------:R-:W-:Y:S01]  /*04a0*/  LEA R6, R3, R2, 0x5 ;  /* 0x0000000203067211 */ /* 0x000fe200078e28ff */
[----:B------:R-:W4:Y:S01]  /*04b0*/  LDCU.64 UR12, c[0x0][0x390] ;  /* 0x00007200ff0c77ac */ /* 0x000f220008000a00 */
[----:B------:R-:W-:-:S02]  /*04c0*/  SGXT R7, R7, 0x1 ;  /* 0x000000010707781a */ /* 0x000fc40000000200 */
[----:B------:R-:W-:Y:S02]  /*04d0*/  CS2R R66, SRZ ;  /* 0x0000000000427805 */ /* 0x000fe4000001ff00 */
[----:B------:R-:W-:Y:S02]  /*04e0*/  IADD3 R145, PT, PT, R5, R6, RZ ;  /* 0x0000000605917210 */ /* 0x000fe40007ffe0ff */
[----:B------:R-:W-:Y:S02]  /*04f0*/  CS2R R16, SRZ ;  /* 0x0000000000107805 */ /* 0x000fe4000001ff00 */
[----:B------:R-:W-:Y:S01]  /*0500*/  SHF.L.U32 R6, R13, 0x5, RZ ;  /* 0x000000050d067819 */ /* 0x000fe200000006ff */
[----:B------:R-:W5:Y:S01]  /*0510*/  LDC R37, c[0x0][0x3d8] ;  /* 0x0000f600ff257b82 */ /* 0x000f620000000800 */
[----:B------:R-:W-:Y:S02]  /*0520*/  LOP3.LUT R7, R7, 0x90, RZ, 0xc0, !PT ;  /* 0x0000009007077812 */ /* 0x000fe400078ec0ff */
[----:B------:R-:W-:-:S02]  /*0530*/  CS2R R18, SRZ ;  /* 0x0000000000127805 */ /* 0x000fc4000001ff00 */
[----:B------:R-:W-:Y:S02]  /*0540*/  LOP3.LUT R2, R13, 0xf, RZ, 0xc0, !PT ;  /* 0x0000000f0d027812 */ /* 0x000fe400078ec0ff */
[----:B------:R-:W-:Y:S02]  /*0550*/  LOP3.LUT R9, R7, 0x60, R6, 0xf8, !PT ;  /* 0x0000006007097812 */ /* 0x000fe400078ef806 */
[----:B------:R-:W-:Y:S01]  /*0560*/  SHF.R.U32.HI R6, RZ, 0x4, R13 ;  /* 0x00000004ff067819 */ /* 0x000fe2000001160d */
[----:B-1----:R-:W-:Y:S01]  /*0570*/  IMAD R5, R2, UR4, RZ ;  /* 0x0000000402057c24 */ /* 0x002fe2000f8e02ff */
[----:B------:R-:W-:Y:S01]  /*0580*/  LOP3.LUT R9, R9, 0x10, R10, 0x78, !PT ;  /* 0x0000001009097812 */ /* 0x000fe200078e780a */
[----:B0-----:R-:W-:Y:S01]  /*0590*/  IMAD R2, R112, UR6, RZ ;  /* 0x0000000670027c24 */ /* 0x001fe2000f8e02ff */
[----:B------:R-:W-:Y:S01]  /*05a0*/  SGXT.U32 R6, R6, 0x3 ;  /* 0x000000030606781a */ /* 0x000fe20000000000 */
[----:B------:R-:W-:Y:S01]  /*05b0*/  UMOV UR4, URZ ;  /* 0x000000ff00047c82 */ /* 0x000fe20008000000 */
[C---:B------:R-:W-:Y:S01]  /*05c0*/  SHF.L.U32 R7, R5.reuse, 0x1, RZ ;  /* 0x0000000105077819 */ /* 0x040fe200000006ff */
[----:B------:R-:W-:Y:S01]  /*05d0*/  IMAD.HI R5, R5, 0x2, RZ ;  /* 0x0000000205057827 */ /* 0x000fe200078e02ff */
[----:B------:R-:W-:-:S02]  /*05e0*/  SHF.L.U32 R4, R2, 0x1, RZ ;  /* 0x0000000102047819 */ /* 0x000fc400000006ff */
[----:B------:R-:W-:Y:S01]  /*05f0*/  LOP3.LUT R112, R11, 0x30, R10, 0x78, !PT ;  /* 0x000000300b707812 */ /* 0x000fe200078e780a */
[-C--:B------:R-:W-:Y:S01]  /*0600*/  IMAD R6, R6, R113.reuse, RZ ;  /* 0x0000007106067224 */ /* 0x080fe200078e02ff */
[----:B------:R-:W-:Y:S01]  /*0610*/  LEA R146, R3, UR5, 0x4 ;  /* 0x0000000503927c11 */ /* 0x000fe2000f8e20ff */
[----:B------:R-:W-:Y:S01]  /*0620*/  IMAD.HI R2, R2, 0x2, RZ ;  /* 0x0000000202027827 */ /* 0x000fe200078e02ff */
[----:B--2---:R-:W-:Y:S01]  /*0630*/  IADD3 R11, P0, P1, R7, UR8, R4 ;  /* 0x00000008070b7c10 */ /* 0x004fe2000f91e004 */
[----:B------:R-:W0:Y:S01]  /*0640*/  LDCU UR8, c[0x0][0x3a8] ;  /* 0x00007500ff0877ac */ /* 0x000e220008000800 */
[----:B------:R-:W-:Y:S01]  /*0650*/  LEA R8, R113, R6, 0x3 ;  /* 0x0000000671087211 */ /* 0x000fe200078e18ff */
[----:B---3--:R-:W-:Y:S01]  /*0660*/  IMAD R110, R110, UR6, RZ ;  /* 0x000000066e6e7c24 */ /* 0x008fe2000f8e02ff */
[----:B------:R-:W-:Y:S01]  /*0670*/  IADD3 R146, PT, PT, R9, R146, RZ ;  /* 0x0000009209927210 */ /* 0x000fe20007ffe0ff */
[----:B-----5:R-:W-:Y:S01]  /*0680*/  IMAD R25, R37, 0xa, RZ ;  /* 0x0000000a25197824 */ /* 0x020fe200078e02ff */
[----:B------:R-:W-:Y:S01]  /*0690*/  LEA R10, R113, R8, 0x3 ;  /* 0x00000008710a7211 */ /* 0x000fe200078e18ff */
[----:B------:R-:W-:Y:S01]  /*06a0*/  IMAD R117, R37, 0x14, RZ ;  /* 0x0000001425757824 */ /* 0x000fe200078e02ff */
[----:B------:R-:W-:Y:S01]  /*06b0*/  IADD3.X R9, PT, PT, R5, UR9, R2, P0, P1 ;  /* 0x0000000905097c10 */ /* 0x000fe200087e2402 */
[----:B------:R-:W-:Y:S01]  /*06c0*/  IMAD R115, R37, 0x12, RZ ;  /* 0x0000001225737824 */ /* 0x000fe200078e02ff */
[----:B------:R-:W-:Y:S01]  /*06d0*/  LEA.HI R2, R13, 0x38, RZ, 0x1c ;  /* 0x000000380d027811 */ /* 0x000fe200078fe0ff */
[----:B------:R-:W-:Y:S01]  /*06e0*/  IMAD R119, R37, 0x16, RZ ;  /* 0x0000001625777824 */ /* 0x000fe200078e02ff */
[----:B------:R-:W-:Y:S01]  /*06f0*/  LEA R12, R113, R10, 0x3 ;  /* 0x0000000a710c7211 */ /* 0x000fe200078e18ff */
[----:B------:R-:W-:Y:S01]  /*0700*/  IMAD R29, R37, 0xc, RZ ;  /* 0x0000000c251d7824 */ /* 0x000fe200078e02ff */
[----:B------:R-:W-:Y:S01]  /*0710*/  LEA.HI R4, R13, 0x78, RZ, 0x1c ;  /* 0x000000780d047811 */ /* 0x000fe200078fe0ff */
[----:B------:R-:W-:Y:S01]  /*0720*/  IMAD R3, R2, R113, RZ ;  /* 0x0000007102037224 */ /* 0x000fe200078e02ff */
[----:B------:R-:W-:Y:S01]  /*0730*/  LEA R2, R113, R12, 0x3 ;  /* 0x0000000c71027211 */ /* 0x000fe200078e18ff */
[----:B------:R-:W-:Y:S01]  /*0740*/  IMAD R121, R37, 0x18, RZ ;  /* 0x0000001825797824 */ /* 0x000fe200078e02ff */
[----:B------:R-:W-:Y:S01]  /*0750*/  LEA R160, P3, R6, R11, 0x1 ;  /* 0x0000000b06a07211 */ /* 0x000fe200078608ff */
[----:B------:R-:W-:Y:S01]  /*0760*/  IMAD R5, R4, R113, RZ ;  /* 0x0000007104057224 */ /* 0x000fe200078e02ff */
[----:B------:R-:W-:Y:S01]  /*0770*/  LEA R4, R113, R2, 0x3 ;  /* 0x0000000271047211 */ /* 0x000fe200078e18ff */
[C---:B------:R-:W-:Y:S01]  /*0780*/  IMAD R123, R37.reuse, 0x1a, RZ ;  /* 0x0000001a257b7824 */ /* 0x040fe200078e02ff */
[----:B------:R-:W-:Y:S01]  /*0790*/  LEA R106, P4, R8, R11, 0x1 ;  /* 0x0000000b086a7211 */ /* 0x000fe200078808ff */
[----:B------:R-:W-:Y:S01]  /*07a0*/  IMAD R27, R37, 0xb, RZ ;  /* 0x0000000b251b7824 */ /* 0x000fe200078e02ff */
[----:B------:R-:W-:Y:S01]  /*07b0*/  LEA R14, R113, R4, 0x3 ;  /* 0x00000004710e7211 */ /* 0x000fe200078e18ff */
[C---:B------:R-:W-:Y:S01]  /*07c0*/  IMAD R31, R37.reuse, 0xd, RZ ;  /* 0x0000000d251f7824 */ /* 0x040fe200078e02ff */
[-C--:B------:R-:W-:Y:S01]  /*07d0*/  LEA.HI.X.SX32 R161, R6, R9.reuse, 0x1, P3 ;  /* 0x0000000906a17211 */ /* 0x080fe200018f0eff */
[----:B------:R-:W-:Y:S01]  /*07e0*/  IMAD R33, R37, 0xe, RZ ;  /* 0x0000000e25217824 */ /* 0x000fe200078e02ff */
[----:B------:R-:W-:Y:S01]  /*07f0*/  LEA R6, R113, R14, 0x4 ;  /* 0x0000000e71067211 */ /* 0x000fe200078e20ff */
[C---:B------:R-:W-:Y:S01]  /*0800*/  IMAD R127, R37.reuse, 0x1c, RZ ;  /* 0x0000001c257f7824 */ /* 0x040fe200078e02ff */
[----:B------:R-:W-:Y:S01]  /*0810*/  LEA.HI.X.SX32 R107, R8, R9, 0x1, P4 ;  /* 0x00000009086b7211 */ /* 0x000fe200020f0eff */
[----:B------:R-:W-:Y:S01]  /*0820*/  IMAD R129, R37, 0x1e, RZ ;  /* 0x0000001e25817824 */ /* 0x000fe200078e02ff */
[----:B------:R-:W-:-:S02]  /*0830*/  LEA R100, P3, R10, R11, 0x1 ;  /* 0x0000000b0a647211 */ /* 0x000fc400078608ff */
[C---:B------:R-:W-:Y:S02]  /*0840*/  LEA R8, R113.reuse, R6, 0x3 ;  /* 0x0000000671087211 */ /* 0x040fe400078e18ff */
[----:B------:R-:W-:Y:S02]  /*0850*/  LEA R98, P4, R12, R11, 0x1 ;  /* 0x0000000b0c627211 */ /* 0x000fe400078808ff */
[-C--:B------:R-:W-:Y:S02]  /*0860*/  LEA.HI.X.SX32 R101, R10, R9.reuse, 0x1, P3 ;  /* 0x000000090a657211 */ /* 0x080fe400018f0eff */
[----:B------:R-:W-:Y:S02]  /*0870*/  LEA R10, R113, R8, 0x3 ;  /* 0x00000008710a7211 */ /* 0x000fe400078e18ff */
[----:B------:R-:W-:Y:S02]  /*0880*/  LEA.HI.X.SX32 R99, R12, R9, 0x1, P4 ;  /* 0x000000090c637211 */ /* 0x000fe400020f0eff */
[----:B------:R-:W-:-:S02]  /*0890*/  LEA R94, P3, R4, R11, 0x1 ;  /* 0x0000000b045e7211 */ /* 0x000fc400078608ff */
[----:B------:R-:W-:Y:S02]  /*08a0*/  LEA R12, R113, R10, 0x3 ;  /* 0x0000000a710c7211 */ /* 0x000fe400078e18ff */
[----:B------:R-:W-:Y:S01]  /*08b0*/  LOP3.LUT R148, R13, 0x7f, RZ, 0xc0, !PT ;  /* 0x0000007f0d947812 */ /* 0x000fe200078ec0ff */
[----:B------:R-:W-:Y:S01]  /*08c0*/  IMAD R13, R37, 0x6, RZ ;  /* 0x00000006250d7824 */ /* 0x000fe200078e02ff */
[----:B------:R-:W-:Y:S02]  /*08d0*/  LEA R92, P4, R14, R11, 0x1 ;  /* 0x0000000b0e5c7211 */ /* 0x000fe400078808ff */
[----:B------:R-:W-:Y:S01]  /*08e0*/  LEA.HI.X.SX32 R95, R4, R9, 0x1, P3 ;  /* 0x00000009045f7211 */ /* 0x000fe200018f0eff */
[----:B------:R-:W-:Y:S01]  /*08f0*/  IMAD R7, R148, R111, RZ ;  /* 0x0000006f94077224 */ /* 0x000fe200078e02ff */
[----:B------:R-:W-:Y:S02]  /*0900*/  LEA R4, R113, R12, 0x3 ;  /* 0x0000000c71047211 */ /* 0x000fe400078e18ff */
[----:B------:R-:W-:-:S02]  /*0910*/  LEA R102, P2, R5, R11, 0x1 ;  /* 0x0000000b05667211 */ /* 0x000fc400078408ff */
[----:B------:R-:W-:Y:S02]  /*0920*/  LEA R104, P5, R3, R11, 0x1 ;  /* 0x0000000b03687211 */ /* 0x000fe400078a08ff */
[-C--:B------:R-:W-:Y:S02]  /*0930*/  LEA.HI.X.SX32 R93, R14, R9.reuse, 0x1, P4 ;  /* 0x000000090e5d7211 */ /* 0x080fe400020f0eff */
[----:B------:R-:W-:Y:S02]  /*0940*/  LEA R14, R113, R4, 0x3 ;  /* 0x00000004710e7211 */ /* 0x000fe400078e18ff */
[----:B------:R-:W-:Y:S02]  /*0950*/  LEA.HI.X.SX32 R103, R5, R9, 0x1, P2 ;  /* 0x0000000905677211 */ /* 0x000fe400010f0eff */
[----:B------:R-:W-:Y:S02]  /*0960*/  LEA R96, P2, R2, R11, 0x1 ;  /* 0x0000000b02607211 */ /* 0x000fe400078408ff */
[----:B------:R-:W-:-:S02]  /*0970*/  LEA.HI.X.SX32 R105, R3, R9, 0x1, P5 ;  /* 0x0000000903697211 */ /* 0x000fc400028f0eff */
[----:B------:R-:W-:Y:S02]  /*0980*/  LEA R3, R113, R14, 0x3 ;  /* 0x0000000e71037211 */ /* 0x000fe400078e18ff */
[C---:B------:R-:W-:Y:S01]  /*0990*/  SHF.L.U32 R108, R110.reuse, 0x1, RZ ;  /* 0x000000016e6c7819 */ /* 0x040fe200000006ff */
[----:B------:R-:W-:Y:S01]  /*09a0*/  IMAD.HI R110, R110, 0x2, RZ ;  /* 0x000000026e6e7827 */ /* 0x000fe200078e02ff */
[C---:B------:R-:W-:Y:S02]  /*09b0*/  SHF.L.U32 R109, R7.reuse, 0x1, RZ ;  /* 0x00000001076d7819 */ /* 0x040fe400000006ff */
[----:B------:R-:W-:Y:S01]  /*09c0*/  LEA.HI.X.SX32 R97, R2, R9, 0x1, P2 ;  /* 0x0000000902617211 */ /* 0x000fe200010f0eff */
[----:B------:R-:W-:Y:S01]  /*09d0*/  IMAD.HI R7, R7, 0x2, RZ ;  /* 0x0000000207077827 */ /* 0x000fe200078e02ff */
[-C--:B------:R-:W-:Y:S02]  /*09e0*/  LEA R90, P2, R6, R11.reuse, 0x1 ;  /* 0x0000000b065a7211 */ /* 0x080fe400078408ff */
[----:B------:R-:W-:-:S02]  /*09f0*/  LEA R88, P3, R8, R11, 0x1 ;  /* 0x0000000b08587211 */ /* 0x000fc400078608ff */
[-C--:B------:R-:W-:Y:S02]  /*0a00*/  LEA R86, P4, R10, R11.reuse, 0x1 ;  /* 0x0000000b0a567211 */ /* 0x080fe400078808ff */
[----:B------:R-:W-:Y:S02]  /*0a10*/  LEA R2, P5, R3, R11, 0x1 ;  /* 0x0000000b03027211 */ /* 0x000fe400078a08ff */
[----:B----4-:R-:W-:Y:S02]  /*0a20*/  IADD3 R108, P0, P1, R109, UR12, R108 ;  /* 0x0000000c6d6c7c10 */ /* 0x010fe4000f91e06c */
[-C--:B------:R-:W-:Y:S02]  /*0a30*/  LEA.HI.X.SX32 R91, R6, R9.reuse, 0x1, P2 ;  /* 0x00000009065b7211 */ /* 0x080fe400010f0eff */
[-C--:B------:R-:W-:Y:S02]  /*0a40*/  LEA.HI.X.SX32 R89, R8, R9.reuse, 0x1, P3 ;  /* 0x0000000908597211 */ /* 0x080fe400018f0eff */
[----:B------:R-:W-:-:S02]  /*0a50*/  LEA.HI.X.SX32 R87, R10, R9, 0x1, P4 ;  /* 0x000000090a577211 */ /* 0x000fc400020f0eff */
[-C--:B------:R-:W-:Y:S02]  /*0a60*/  LEA R84, P2, R12, R11.reuse, 0x1 ;  /* 0x0000000b0c547211 */ /* 0x080fe400078408ff */
[-C--:B------:R-:W-:Y:S02]  /*0a70*/  LEA R82, P3, R4, R11.reuse, 0x1 ;  /* 0x0000000b04527211 */ /* 0x080fe400078608ff */
[----:B------:R-:W-:Y:S02]  /*0a80*/  LEA R80, P4, R14, R11, 0x1 ;  /* 0x0000000b0e507211 */ /* 0x000fe400078808ff */
[----:B------:R-:W-:Y:S02]  /*0a90*/  LEA.HI.X.SX32 R3, R3, R9, 0x1, P5 ;  /* 0x0000000903037211 */ /* 0x000fe400028f0eff */
[----:B------:R-:W-:Y:S02]  /*0aa0*/  IADD3.X R109, PT, PT, R7, UR13, R110, P0, P1 ;  /* 0x0000000d076d7c10 */ /* 0x000fe400087e246e */
[----:B------:R-:W-:-:S02]  /*0ab0*/  LEA R11, R37, R37, 0x2 ;  /* 0x00000025250b7211 */ /* 0x000fc400078e10ff */
[-C--:B------:R-:W-:Y:S02]  /*0ac0*/  IADD3 R116, P5, PT, R117, R108.reuse, RZ ;  /* 0x0000006c75747210 */ /* 0x080fe40007fbe0ff */
[----:B------:R-:W-:Y:S02]  /*0ad0*/  IADD3 R124, P6, PT, R25, R108, RZ ;  /* 0x0000006c197c7210 */ /* 0x000fe40007fde0ff */
[-C--:B------:R-:W-:Y:S02]  /*0ae0*/  LEA.HI.X.SX32 R85, R12, R9.reuse, 0x1, P2 ;  /* 0x000000090c557211 */ /* 0x080fe400010f0eff */
[----:B------:R-:W-:Y:S02]  /*0af0*/  LEA.HI.X.SX32 R83, R4, R9, 0x1, P3 ;  /* 0x0000000904537211 */ /* 0x000fe400018f0eff */
[-C--:B------:R-:W-:Y:S02]  /*0b00*/  LEA.HI.X.SX32 R125, R11, R109.reuse, 0x1, P6 ;  /* 0x0000006d0b7d7211 */ /* 0x080fe400030f0eff */
[----:B------:R-:W-:-:S02]  /*0b10*/  LEA.HI.X.SX32 R117, R25, R109, 0x1, P5 ;  /* 0x0000006d19757211 */ /* 0x000fc400028f0eff */
[CC--:B------:R-:W-:Y:S02]  /*0b20*/  LEA R23, R37.reuse, R37.reuse, 0x3 ;  /* 0x0000002525177211 */ /* 0x0c0fe400078e18ff */
[----:B------:R-:W-:Y:S02]  /*0b30*/  LEA R7, R37, R37, 0x1 ;  /* 0x0000002525077211 */ /* 0x000fe400078e08ff */
[-C--:B------:R-:W-:Y:S02]  /*0b40*/  IADD3 R114, P0, PT, R115, R108.reuse, RZ ;  /* 0x0000006c73727210 */ /* 0x080fe40007f1e0ff */
[-C--:B------:R-:W-:Y:S02]  /*0b50*/  IADD3 R118, P1, PT, R119, R108.reuse, RZ ;  /* 0x0000006c77767210 */ /* 0x080fe40007f3e0ff */
[-C--:B------:R-:W-:Y:S02]  /*0b60*/  IADD3 R120, P3, PT, R121, R108.reuse, RZ ;  /* 0x0000006c79787210 */ /* 0x080fe40007f7e0ff */
[----:B------:R-:W-:-:S02]  /*0b70*/  IADD3 R122, P2, PT, R123, R108, RZ ;  /* 0x0000006c7b7a7210 */ /* 0x000fc40007f5e0ff */
[-C--:B------:R-:W-:Y:S02]  /*0b80*/  IADD3 R130, P6, PT, R13, R108.reuse, RZ ;  /* 0x0000006c0d827210 */ /* 0x080fe40007fde0ff */
[----:B------:R-:W-:Y:S02]  /*0b90*/  IADD3 R132, P5, PT, R29, R108, RZ ;  /* 0x0000006c1d847210 */ /* 0x000fe40007fbe0ff */
[----:B------:R-:W-:Y:S02]  /*0ba0*/  SHF.L.U32 R5, R37, 0x1, RZ ;  /* 0x0000000125057819 */ /* 0x000fe400000006ff */
[----:B------:R-:W-:Y:S02]  /*0bb0*/  LEA.HI.X.SX32 R81, R14, R9, 0x1, P4 ;  /* 0x000000090e517211 */ /* 0x000fe400020f0eff */
[-C--:B------:R-:W-:Y:S02]  /*0bc0*/  LEA.HI.X.SX32 R115, R23, R109.reuse, 0x1, P0 ;  /* 0x0000006d17737211 */ /* 0x080fe400000f0eff */
[----:B------:R-:W-:-:S02]  /*0bd0*/  LEA.HI.X.SX32 R119, R27, R109, 0x1, P1 ;  /* 0x0000006d1b777211 */ /* 0x000fc400008f0eff */
[-C--:B------:R-:W-:Y:S02]  /*0be0*/  LEA.HI.X.SX32 R131, R7, R109.reuse, 0x1, P6 ;  /* 0x0000006d07837211 */ /* 0x080fe400030f0eff */
[-C--:B------:R-:W-:Y:S02]  /*0bf0*/  LEA.HI.X.SX32 R133, R13, R109.reuse, 0x1, P5 ;  /* 0x0000006d0d857211 */ /* 0x080fe400028f0eff */
[-C--:B------:R-:W-:Y:S02]  /*0c00*/  LEA.HI.X.SX32 R121, R29, R109.reuse, 0x1, P3 ;  /* 0x0000006d1d797211 */ /* 0x080fe400018f0eff */
[----:B------:R-:W-:Y:S02]  /*0c10*/  LEA.HI.X.SX32 R123, R31, R109, 0x1, P2 ;  /* 0x0000006d1f7b7211 */ /* 0x000fe400010f0eff */
[----:B------:R-:W-:Y:S02]  /*0c20*/  SHF.L.U32 R148, R148, 0x1, RZ ;  /* 0x0000000194947819 */ /* 0x000fe400000006ff */
[----:B------:R-:W-:-:S02]  /*0c30*/  LEA R15, R37, -R37, 0x3 ;  /* 0x80000025250f7211 */ /* 0x000fc400078e18ff */
[C---:B------:R-:W-:Y:S02]  /*0c40*/  SHF.L.U32 R9, R37.reuse, 0x2, RZ ;  /* 0x0000000225097819 */ /* 0x040fe400000006ff */
[C---:B------:R-:W-:Y:S02]  /*0c50*/  SHF.L.U32 R21, R37.reuse, 0x3, RZ ;  /* 0x0000000325157819 */ /* 0x040fe400000006ff */
[----:B------:R-:W-:Y:S02]  /*0c60*/  LEA R35, R37, -R37, 0x4 ;  /* 0x8000002525237211 */ /* 0x000fe400078e20ff */
[-C--:B------:R-:W-:Y:S02]  /*0c70*/  IADD3 R126, P4, PT, R127, R108.reuse, RZ ;  /* 0x0000006c7f7e7210 */ /* 0x080fe40007f9e0ff */
[-C--:B------:R-:W-:Y:S02]  /*0c80*/  IADD3 R128, P0, PT, R129, R108.reuse, RZ ;  /* 0x0000006c81807210 */ /* 0x080fe40007f1e0ff */
[----:B------:R-:W-:-:S02]  /*0c90*/  IADD3 R134, P1, PT, R33, R108, RZ ;  /* 0x0000006c21867210 */ /* 0x000fc40007f3e0ff */
[-C--:B------:R-:W-:Y:S02]  /*0ca0*/  IADD3 R136, P6, PT, R5, R108.reuse, RZ ;  /* 0x0000006c05887210 */ /* 0x080fe40007fde0ff */
[CC--:B------:R-:W-:Y:S02]  /*0cb0*/  LEA R138, P5, R37.reuse, R108.reuse, 0x2 ;  /* 0x0000006c258a7211 */ /* 0x0c0fe400078a10ff */
[CC--:B------:R-:W-:Y:S02]  /*0cc0*/  LEA R140, P3, R37.reuse, R108.reuse, 0x3 ;  /* 0x0000006c258c7211 */ /* 0x0c0fe400078618ff */
[----:B------:R-:W-:Y:S02]  /*0cd0*/  LEA R142, P2, R37, R108, 0x4 ;  /* 0x0000006c258e7211 */ /* 0x000fe400078420ff */
[----:B------:R-:W-:Y:S02]  /*0ce0*/  MOV R110, 0x3f800000 ;  /* 0x3f800000006e7802 */ /* 0x000fe40000000f00 */
[----:B------:R-:W-:-:S02]  /*0cf0*/  MOV R159, 0xff800000 ;  /* 0xff800000009f7802 */ /* 0x000fc40000000f00 */
[----:B------:R-:W-:Y:S02]  /*0d00*/  MOV R149, RZ ;  /* 0x000000ff00957202 */ /* 0x000fe40000000f00 */
[----:B------:R-:W-:Y:S02]  /*0d10*/  MOV R147, RZ ;  /* 0x000000ff00937202 */ /* 0x000fe40000000f00 */
[----:B------:R-:W-:Y:S02]  /*0d20*/  MOV R162, 0xff800000 ;  /* 0xff80000000a27802 */ /* 0x000fe40000000f00 */
[----:B------:R-:W-:Y:S02]  /*0d30*/  MOV R158, 0x3f800000 ;  /* 0x3f800000009e7802 */ /* 0x000fe40000000f00 */
[C---:B------:R-:W-:Y:S02]  /*0d40*/  LOP3.LUT R150, R148.reuse, 0x10, RZ, 0x3c, !PT ;  /* 0x0000001094967812 */ /* 0x040fe400078e3cff */
[----:B------:R-:W-:-:S02]  /*0d50*/  LOP3.LUT R151, R148, 0x20, RZ, 0x3c, !PT ;  /* 0x0000002094977812 */ /* 0x000fc400078e3cff */
[C---:B------:R-:W-:Y:S02]  /*0d60*/  LOP3.LUT R152, R148.reuse, 0x30, RZ, 0x3c, !PT ;  /* 0x0000003094987812 */ /* 0x040fe400078e3cff */
[C---:B------:R-:W-:Y:S02]  /*0d70*/  LOP3.LUT R153, R148.reuse, 0x40, RZ, 0x3c, !PT ;  /* 0x0000004094997812 */ /* 0x040fe400078e3cff */
[C---:B------:R-:W-:Y:S02]  /*0d80*/  LOP3.LUT R154, R148.reuse, 0x50, RZ, 0x3c, !PT ;  /* 0x00000050949a7812 */ /* 0x040fe400078e3cff */
[C---:B------:R-:W-:Y:S02]  /*0d90*/  LOP3.LUT R155, R148.reuse, 0x60, RZ, 0x3c, !PT ;  /* 0x00000060949b7812 */ /* 0x040fe400078e3cff */
[----:B------:R-:W-:Y:S02]  /*0da0*/  LOP3.LUT R156, R148, 0x70, RZ, 0x3c, !PT ;  /* 0x00000070949c7812 */ /* 0x000fe400078e3cff */
[----:B------:R-:W-:-:S02]  /*0db0*/  LOP3.LUT R157, R112, 0x40, RZ, 0x3c, !PT ;  /* 0x00000040709d7812 */ /* 0x000fc400078e3cff */
[-C--:B------:R-:W-:Y:S02]  /*0dc0*/  LEA.HI.X.SX32 R135, R15, R109.reuse, 0x1, P1 ;  /* 0x0000006d0f877211 */ /* 0x080fe400008f0eff */
[-C--:B------:R-:W-:Y:S02]  /*0dd0*/  LEA.HI.X.SX32 R127, R33, R109.reuse, 0x1, P4 ;  /* 0x0000006d217f7211 */ /* 0x080fe400020f0eff */
[-C--:B------:R-:W-:Y:S02]  /*0de0*/  LEA.HI.X.SX32 R137, R37, R109.reuse, 0x1, P6 ;  /* 0x0000006d25897211 */ /* 0x080fe400030f0eff */
[-C--:B------:R-:W-:Y:S02]  /*0df0*/  LEA.HI.X.SX32 R139, R5, R109.reuse, 0x1, P5 ;  /* 0x0000006d058b7211 */ /* 0x080fe400028f0eff */
[-C--:B------:R-:W-:Y:S02]  /*0e00*/  LEA.HI.X.SX32 R141, R9, R109.reuse, 0x1, P3 ;  /* 0x0000006d098d7211 */ /* 0x080fe400018f0eff */
[----:B------:R-:W-:-:S02]  /*0e10*/  LEA.HI.X.SX32 R143, R21, R109, 0x1, P2 ;  /* 0x0000006d158f7211 */ /* 0x000fc400010f0eff */
[----:B0-----:R-:W-:-:S07]  /*0e20*/  LEA.HI.X.SX32 R129, R35, R109, 0x1, P0 ;  /* 0x0000006d23817211 */ /* 0x001fce00000f0eff */
.L_x_1:
[----:B------:R-:W-:-:S04]  /*0e30*/  IMAD.WIDE R4, R149, 0x2, R160 ;  /* 0x0000000295047825 */ /* 0x000fc800078e02a0 */
[C---:B------:R-:W-:Y:S01]  /*0e40*/  IMAD.WIDE R6, R149.reuse, 0x2, R106 ;  /* 0x0000000295067825 */ /* 0x040fe200078e026a */
[----:B------:R0:W2:Y:S03]  /*0e50*/  LDG.E.U16 R29, desc[UR10][R4.64] ;  /* 0x0000000a041d7981 */ /* 0x0000a6000c1e1500 */
[C---:B------:R-:W-:Y:S01]  /*0e60*/  IMAD.WIDE R8, R149.reuse, 0x2, R100 ;  /* 0x0000000295087825 */ /* 0x040fe200078e0264 */
[----:B------:R1:W3:Y:S03]  /*0e70*/  LDG.E.U16 R31, desc[UR10][R6.64] ;  /* 0x0000000a061f7981 */ /* 0x0002e6000c1e1500 */
[C---:B------:R-:W-:Y:S01]  /*0e80*/  IMAD.WIDE R10, R149.reuse, 0x2, R98 ;  /* 0x00000002950a7825 */ /* 0x040fe200078e0262 */
[----:B------:R4:W5:Y:S03]  /*0e90*/  LDG.E.U16 R33, desc[UR10][R8.64] ;  /* 0x0000000a08217981 */ /* 0x000966000c1e1500 */
[C---:B------:R-:W-:Y:S01]  /*0ea0*/  IMAD.WIDE R12, R149.reuse, 0x2, R96 ;  /* 0x00000002950c7825 */ /* 0x040fe200078e0260 */
[----:B------:R0:W5:Y:S03]  /*0eb0*/  LDG.E.U16 R35, desc[UR10][R10.64] ;  /* 0x0000000a0a237981 */ /* 0x000166000c1e1500 */
[C---:B------:R-:W-:Y:S01]  /*0ec0*/  IMAD.WIDE R14, R149.reuse, 0x2, R94 ;  /* 0x00000002950e7825 */ /* 0x040fe200078e025e */
[----:B------:R0:W5:Y:S03]  /*0ed0*/  LDG.E.U16 R37, desc[UR10][R12.64] ;  /* 0x0000000a0c257981 */ /* 0x000166000c1e1500 */
[C---:B------:R-:W-:Y:S01]  /*0ee0*/  IMAD.WIDE R20, R149.reuse, 0x2, R92 ;  /* 0x0000000295147825 */ /* 0x040fe200078e025c */
[----:B------:R0:W5:Y:S03]  /*0ef0*/  LDG.E.U16 R39, desc[UR10][R14.64] ;  /* 0x0000000a0e277981 */ /* 0x000166000c1e1500 */
[----:B------:R-:W-:-:S02]  /*0f00*/  IMAD.WIDE R22, R149, 0x2, R104 ;  /* 0x0000000295167825 */ /* 0x000fc400078e0268 */
[----:B------:R-:W5:Y:S02]  /*0f10*/  LDG.E.U16 R21, desc[UR10][R20.64] ;  /* 0x0000000a14157981 */ /* 0x000f64000c1e1500 */
[C---:B------:R-:W-:Y:S02]  /*0f20*/  IMAD.WIDE R24, R149.reuse, 0x2, R90 ;  /* 0x0000000295187825 */ /* 0x040fe400078e025a */
[----:B------:R-:W5:Y:S02]  /*0f30*/  LDG.E.U16 R23, desc[UR10][R22.64] ;  /* 0x0000000a16177981 */ /* 0x000f64000c1e1500 */
[C---:B------:R-:W-:Y:S02]  /*0f40*/  IMAD.WIDE R26, R149.reuse, 0x2, R88 ;  /* 0x00000002951a7825 */ /* 0x040fe400078e0258 */
[----:B------:R-:W5:Y:S02]  /*0f50*/  LDG.E.U16 R25, desc[UR10][R24.64] ;  /* 0x0000000a18197981 */ /* 0x000f64000c1e1500 */
[----:B0-----:R-:W-:-:S02]  /*0f60*/  IMAD.WIDE R4, R149, 0x2, R86 ;  /* 0x0000000295047825 */ /* 0x001fc400078e0256 */
[----:B------:R-:W5:Y:S02]  /*0f70*/  LDG.E.U16 R27, desc[UR10][R26.64] ;  /* 0x0000000a1a1b7981 */ /* 0x000f64000c1e1500 */
[C---:B-1----:R-:W-:Y:S02]  /*0f80*/  IMAD.WIDE R6, R149.reuse, 0x2, R84 ;  /* 0x0000000295067825 */ /* 0x042fe400078e0254 */
[----:B------:R0:W5:Y:S02]  /*0f90*/  LDG.E.U16 R41, desc[UR10][R4.64] ;  /* 0x0000000a04297981 */ /* 0x000164000c1e1500 */
[C---:B----4-:R-:W-:Y:S02]  /*0fa0*/  IMAD.WIDE R8, R149.reuse, 0x2, R82 ;  /* 0x0000000295087825 */ /* 0x050fe400078e0252 */
[----:B------:R1:W4:Y:S02]  /*0fb0*/  LDG.E.U16 R43, desc[UR10][R6.64] ;  /* 0x0000000a062b7981 */ /* 0x000324000c1e1500 */
[----:B------:R-:W-:-:S02]  /*0fc0*/  IMAD.WIDE R10, R149, 0x2, R80 ;  /* 0x00000002950a7825 */ /* 0x000fc400078e0250 */
[----:B------:R-:W4:Y:S02]  /*0fd0*/  LDG.E.U16 R45, desc[UR10][R8.64] ;  /* 0x0000000a082d7981 */ /* 0x000f24000c1e1500 */
[C---:B------:R-:W-:Y:S02]  /*0fe0*/  IMAD.WIDE R12, R149.reuse, 0x2, R2 ;  /* 0x00000002950c7825 */ /* 0x040fe400078e0202 */
[----:B------:R-:W4:Y:S02]  /*0ff0*/  LDG.E.U16 R47, desc[UR10][R10.64] ;  /* 0x0000000a0a2f7981 */ /* 0x000f24000c1e1500 */
[----:B------:R-:W-:Y:S02]  /*1000*/  IMAD.WIDE R14, R149, 0x2, R102 ;  /* 0x00000002950e7825 */ /* 0x000fe400078e0266 */
[----:B------:R1:W4:Y:S04]  /*1010*/  LDG.E.U16 R49, desc[UR10][R12.64] ;  /* 0x0000000a0c317981 */ /* 0x000328000c1e1500 */
[----:B------:R1:W4:Y:S01]  /*1020*/  LDG.E.U16 R51, desc[UR10][R14.64] ;  /* 0x0000000a0e337981 */ /* 0x000322000c1e1500 */
[----:B------:R-:W-:Y:S01]  /*1030*/  BAR.SYNC.DEFER_BLOCKING 0x0 ;  /* 0x0000000000007b1d */ /* 0x000fe20000010000 */
[----:B0-----:R-:W-:-:S04]  /*1040*/  IMAD.WIDE R4, R147, 0x2, R108 ;  /* 0x0000000293047825 */ /* 0x001fc800078e026c */
[----:B-1----:R-:W-:-:S04]  /*1050*/  IMAD.WIDE R6, R147, 0x2, R136 ;  /* 0x0000000293067825 */ /* 0x002fc800078e0288 */
[----:B------:R-:W-:-:S04]  /*1060*/  IMAD.WIDE R12, R147, 0x2, R142 ;  /* 0x00000002930c7825 */ /* 0x000fc800078e028e */
[----:B------:R-:W-:-:S04]  /*1070*/  IMAD.WIDE R14, R147, 0x2, R114 ;  /* 0x00000002930e7825 */ /* 0x000fc800078e0272 */
[----:B------:R-:W-:-:S04]  /*1080*/  IMAD.WIDE R8, R147, 0x2, R138 ;  /* 0x0000000293087825 */ /* 0x000fc800078e028a */
[C---:B------:R-:W-:Y:S01]  /*1090*/  IMAD.WIDE R10, R147.reuse, 0x2, R130 ;  /* 0x00000002930a7825 */ /* 0x040fe200078e0282 */
[----:B--2---:R-:W-:Y:S04]  /*10a0*/  STS.U16 [R144+UR5], R29 ;  /* 0x0000001d90007988 */ /* 0x004fe80008000405 */
[----:B---3--:R-:W-:Y:S04]  /*10b0*/  STS.U16 [R144+UR5+0x100], R31 ;  /* 0x0001001f90007988 */ /* 0x008fe80008000405 */
[----:B-----5:R-:W-:Y:S04]  /*10c0*/  STS.U16 [R144+UR5+0x200], R33 ;  /* 0x0002002190007988 */ /* 0x020fe80008000405 */
[----:B------:R-:W-:Y:S04]  /*10d0*/  STS.U16 [R144+UR5+0x300], R35 ;  /* 0x0003002390007988 */ /* 0x000fe80008000405 */
[----:B------:R-:W-:Y:S04]  /*10e0*/  STS.U16 [R144+UR5+0x400], R37 ;  /* 0x0004002590007988 */ /* 0x000fe80008000405 */
[----:B------:R-:W-:Y:S04]  /*10f0*/  STS.U16 [R144+UR5+0x500], R39 ;  /* 0x0005002790007988 */ /* 0x000fe80008000405 */
[----:B------:R0:W-:Y:S04]  /*1100*/  STS.U16 [R144+UR5+0x600], R21 ;  /* 0x0006001590007988 */ /* 0x0001e80008000405 */
[----:B------:R1:W-:Y:S04]  /*1110*/  STS.U16 [R144+UR5+0x700], R23 ;  /* 0x0007001790007988 */ /* 0x0003e80008000405 */
[----:B------:R2:W-:Y:S04]  /*1120*/  STS.U16 [R144+UR5+0x800], R25 ;  /* 0x0008001990007988 */ /* 0x0005e80008000405 */
[----:B------:R-:W-:Y:S04]  /*1130*/  STS.U16 [R144+UR5+0x900], R27 ;  /* 0x0009001b90007988 */ /* 0x000fe80008000405 */
[----:B------:R3:W-:Y:S04]  /*1140*/  STS.U16 [R144+UR5+0xa00], R41 ;  /* 0x000a002990007988 */ /* 0x0007e80008000405 */
[----:B----4-:R-:W-:Y:S04]  /*1150*/  STS.U16 [R144+UR5+0xb00], R43 ;  /* 0x000b002b90007988 */ /* 0x010fe80008000405 */
[----:B------:R-:W-:Y:S04]  /*1160*/  STS.U16 [R144+UR5+0xc00], R45 ;  /* 0x000c002d90007988 */ /* 0x000fe80008000405 */
[----:B------:R4:W-:Y:S04]  /*1170*/  STS.U16 [R144+UR5+0xd00], R47 ;  /* 0x000d002f90007988 */ /* 0x0009e80008000405 */
[----:B------:R-:W-:Y:S04]  /*1180*/  STS.U16 [R144+UR5+0xe00], R49 ;  /* 0x000e003190007988 */ /* 0x000fe80008000405 */
[----:B------:R-:W-:Y:S01]  /*1190*/  STS.U16 [R144+UR5+0xf00], R51 ;  /* 0x000f003390007988 */ /* 0x000fe20008000405 */
[----:B------:R-:W-:Y:S01]  /*11a0*/  BAR.SYNC.DEFER_BLOCKING 0x0 ;  /* 0x0000000000007b1d */ /* 0x000fe20000010000 */
[----:B0-----:R-:W-:-:S04]  /*11b0*/  IMAD.WIDE R20, R147, 0x2, R116 ;  /* 0x0000000293147825 */ /* 0x001fc800078e0274 */
[----:B-1----:R-:W-:-:S04]  /*11c0*/  IMAD.WIDE R22, R147, 0x2, R118 ;  /* 0x0000000293167825 */ /* 0x002fc800078e0276 */
[C---:B--2---:R-:W-:Y:S01]  /*11d0*/  IMAD.WIDE R24, R147.reuse, 0x2, R120 ;  /* 0x0000000293187825 */ /* 0x044fe200078e0278 */
[----:B------:R0:W2:Y:S04]  /*11e0*/  LDG.E.U16 R35, desc[UR10][R4.64] ;  /* 0x0000000a04237981 */ /* 0x0000a8000c1e1500 */
[----:B---3--:R1:W3:Y:S04]  /*11f0*/  LDG.E.U16 R41, desc[UR10][R6.64] ;  /* 0x0000000a06297981 */ /* 0x0082e8000c1e1500 */
[----:B----4-:R-:W4:Y:S01]  /*1200*/  LDG.E.U16 R47, desc[UR10][R12.64] ;  /* 0x0000000a0c2f7981 */ /* 0x010f22000c1e1500 */
[----:B0-----:R-:W-:-:S03]  /*1210*/  IMAD.WIDE R4, R147, 0x2, R140 ;  /* 0x0000000293047825 */ /* 0x001fc600078e028c */
[----:B------:R-:W5:Y:S01]  /*1220*/  LDG.E.U16 R165, desc[UR10][R14.64] ;  /* 0x0000000a0ea57981 */ /* 0x000f62000c1e1500 */
[----:B-1----:R-:W-:-:S03]  /*1230*/  IMAD.WIDE R6, R147, 0x2, R124 ;  /* 0x0000000293067825 */ /* 0x002fc600078e027c */
[----:B------:R0:W5:Y:S04]  /*1240*/  LDG.E.U16 R34, desc[UR10][R8.64] ;  /* 0x0000000a08227981 */ /* 0x000168000c1e1500 */
[----:B------:R-:W5:Y:S04]  /*1250*/  LDG.E.U16 R42, desc[UR10][R20.64] ;  /* 0x0000000a142a7981 */ /* 0x000f68000c1e1500 */
[----:B------:R-:W5:Y:S04]  /*1260*/  LDG.E.U16 R43, desc[UR10][R10.64] ;  /* 0x0000000a0a2b7981 */ /* 0x000f68000c1e1500 */
[----:B------:R-:W5:Y:S04]  /*1270*/  LDG.E.U16 R167, desc[UR10][R22.64] ;  /* 0x0000000a16a77981 */ /* 0x000f68000c1e1500 */
[----:B------:R-:W5:Y:S04]  /*1280*/  LDG.E.U16 R40, desc[UR10][R4.64] ;  /* 0x0000000a04287981 */ /* 0x000f68000c1e1500 */
[----:B------:R-:W5:Y:S04]  /*1290*/  LDG.E.U16 R44, desc[UR10][R24.64] ;  /* 0x0000000a182c7981 */ /* 0x000f68000c1e1500 */
[----:B------:R-:W5:Y:S01]  /*12a0*/  LDG.E.U16 R45, desc[UR10][R6.64] ;  /* 0x0000000a062d7981 */ /* 0x000f62000c1e1500 */
[----:B------:R-:W-:-:S03]  /*12b0*/  IMAD.WIDE R26, R147, 0x2, R122 ;  /* 0x00000002931a7825 */ /* 0x000fc600078e027a */
[----:B------:R-:W-:Y:S01]  /*12c0*/  LDSM.16.MT88.4 R56, [R145+0x1000] ;  /* 0x001000009138783b */ /* 0x000fe20000004200 */
[----:B0-----:R-:W-:-:S03]  /*12d0*/  IMAD.WIDE R8, R147, 0x2, R132 ;  /* 0x0000000293087825 */ /* 0x001fc600078e0284 */
[----:B------:R-:W5:Y:S01]  /*12e0*/  LDG.E.U16 R169, desc[UR10][R26.64] ;  /* 0x0000000a1aa97981 */ /* 0x000f62000c1e1500 */
[----:B------:R-:W-:-:S03]  /*12f0*/  IMAD.WIDE R14, R147, 0x2, R126 ;  /* 0x00000002930e7825 */ /* 0x000fc600078e027e */
[----:B------:R0:W5:Y:S01]  /*1300*/  LDG.E.U16 R164, desc[UR10][R8.64] ;  /* 0x0000000a08a47981 */ /* 0x000162000c1e1500 */
[----:B------:R-:W-:-:S03]  /*1310*/  IMAD.WIDE R12, R147, 0x2, R134 ;  /* 0x00000002930c7825 */ /* 0x000fc600078e0286 */
[----:B------:R-:W5:Y:S04]  /*1320*/  LDG.E.U16 R166, desc[UR10][R14.64] ;  /* 0x0000000a0ea67981 */ /* 0x000f68000c1e1500 */
[----:B------:R1:W5:Y:S04]  /*1330*/  LDG.E.U16 R163, desc[UR10][R12.64] ;  /* 0x0000000a0ca37981 */ /* 0x000368000c1e1500 */
[----:B------:R-:W1:Y:S04]  /*1340*/  LDSM.16.M88.4 R72, [R146] ;  /* 0x000000009248783b */ /* 0x000e680000000200 */
[----:B------:R-:W1:Y:S04]  /*1350*/  LDSM.16.M88.4 R60, [R146+0x200] ;  /* 0x00020000923c783b */ /* 0x000e680000000200 */
[----:B0-----:R-:W0:Y:S04]  /*1360*/  LDSM.16.M88.4 R8, [R146+0x400] ;  /* 0x000400009208783b */ /* 0x001e280000000200 */
[----:B------:R-:W0:Y:S04]  /*1370*/  LDSM.16.M88.4 R20, [R146+0x600] ;  /* 0x000600009214783b */ /* 0x000e280000000200 */
[----:B------:R-:W0:Y:S04]  /*1380*/  LDSM.16.M88.4 R28, [R146+0x800] ;  /* 0x00080000921c783b */ /* 0x000e280000000200 */
[----:B------:R-:W0:Y:S04]  /*1390*/  LDSM.16.M88.4 R36, [R146+0xa00] ;  /* 0x000a00009224783b */ /* 0x000e280000000200 */
[----:B------:R-:W0:Y:S04]  /*13a0*/  LDSM.16.M88.4 R48, [R146+0xc00] ;  /* 0x000c00009230783b */ /* 0x000e280000000200 */
[----:B------:R-:W0:Y:S01]  /*13b0*/  LDSM.16.M88.4 R76, [R146+0xe00] ;  /* 0x000e0000924c783b */ /* 0x000e220000000200 */
[----:B------:R-:W-:-:S05]  /*13c0*/  IMAD.WIDE R32, R147, 0x2, R128 ;  /* 0x0000000293207825 */ /* 0x000fca00078e0280 */
[----:B------:R0:W5:Y:S01]  /*13d0*/  LDG.E.U16 R171, desc[UR10][R32.64] ;  /* 0x0000000a20ab7981 */ /* 0x000162000c1e1500 */
[----:B------:R-:W-:Y:S01]  /*13e0*/  BAR.SYNC.DEFER_BLOCKING 0x0 ;  /* 0x0000000000007b1d */ /* 0x000fe20000010000 */
[C---:B-1----:R-:W-:Y:S08]  /*13f0*/  HMMA.16816.F32 R68, R56.reuse, R72, RZ ;  /* 0x000000483844723c */ /* 0x042ff000000018ff */
[C---:B------:R-:W-:Y:S08]  /*1400*/  HMMA.16816.F32 R72, R56.reuse, R74, RZ ;  /* 0x0000004a3848723c */ /* 0x040ff000000018ff */
[C---:B------:R-:W-:Y:S08]  /*1410*/  HMMA.16816.F32 R52, R56.reuse, R60, RZ ;  /* 0x0000003c3834723c */ /* 0x040ff000000018ff */
[C---:B------:R-:W-:Y:S08]  /*1420*/  HMMA.16816.F32 R60, R56.reuse, R62, RZ ;  /* 0x0000003e383c723c */ /* 0x040ff000000018ff */
[C---:B0-----:R-:W-:Y:S08]  /*1430*/  HMMA.16816.F32 R4, R56.reuse, R8, RZ ;  /* 0x000000083804723c */ /* 0x041ff000000018ff */
[C---:B------:R-:W-:Y:S08]  /*1440*/  HMMA.16816.F32 R12, R56.reuse, R20, RZ ;  /* 0x00000014380c723c */ /* 0x040ff000000018ff */
[C---:B------:R-:W-:Y:S08]  /*1450*/  HMMA.16816.F32 R24, R56.reuse, R28, RZ ;  /* 0x0000001c3818723c */ /* 0x040ff000000018ff */
[C---:B------:R-:W-:Y:S08]  /*1460*/  HMMA.16816.F32 R8, R56.reuse, R10, RZ ;  /* 0x0000000a3808723c */ /* 0x040ff000000018ff */
[C---:B------:R-:W-:Y:S08]  /*1470*/  HMMA.16816.F32 R20, R56.reuse, R22, RZ ;  /* 0x000000163814723c */ /* 0x040ff000000018ff */
[C---:B------:R-:W-:Y:S01]  /*1480*/  HMMA.16816.F32 R28, R56.reuse, R30, RZ ;  /* 0x0000001e381c723c */ /* 0x040fe200000018ff */
[----:B--2---:R-:W-:Y:S04]  /*1490*/  STS.U16 [R148+UR5], R35 ;  /* 0x0000002394007988 */ /* 0x004fe80008000405 */
[----:B----4-:R-:W-:Y:S04]  /*14a0*/  STS.U16 [R148+UR5+0x800], R47 ;  /* 0x0008002f94007988 */ /* 0x010fe80008000405 */
[----:B---3--:R-:W-:Y:S04]  /*14b0*/  STS.U16 [R150+UR5+0x100], R41 ;  /* 0x0001002996007988 */ /* 0x008fe80008000405 */
[----:B-----5:R-:W-:Y:S04]  /*14c0*/  STS.U16 [R150+UR5+0x900], R165 ;  /* 0x000900a596007988 */ /* 0x020fe80008000405 */
[----:B------:R0:W-:Y:S04]  /*14d0*/  STS.U16 [R151+UR5+0x200], R34 ;  /* 0x0002002297007988 */ /* 0x0001e80008000405 */
[----:B------:R-:W-:Y:S04]  /*14e0*/  STS.U16 [R151+UR5+0xa00], R42 ;  /* 0x000a002a97007988 */ /* 0x000fe80008000405 */
[----:B------:R-:W-:Y:S01]  /*14f0*/  STS.U16 [R152+UR5+0x300], R43 ;  /* 0x0003002b98007988 */ /* 0x000fe20008000405 */
[C---:B0-----:R-:W-:Y:S03]  /*1500*/  HMMA.16816.F32 R32, R56.reuse, R36, RZ ;  /* 0x000000243820723c */ /* 0x041fe600000018ff */
[----:B------:R-:W-:Y:S04]  /*1510*/  STS.U16 [R152+UR5+0xb00], R167 ;  /* 0x000b00a798007988 */ /* 0x000fe80008000405 */
[----:B------:R0:W-:Y:S01]  /*1520*/  STS.U16 [R153+UR5+0x400], R40 ;  /* 0x0004002899007988 */ /* 0x0001e20008000405 */
[C---:B------:R-:W-:Y:S03]  /*1530*/  HMMA.16816.F32 R36, R56.reuse, R38, RZ ;  /* 0x000000263824723c */ /* 0x040fe600000018ff */
[----:B------:R-:W-:Y:S04]  /*1540*/  STS.U16 [R153+UR5+0xc00], R44 ;  /* 0x000c002c99007988 */ /* 0x000fe80008000405 */
[----:B------:R1:W-:Y:S01]  /*1550*/  STS.U16 [R154+UR5+0x500], R45 ;  /* 0x0005002d9a007988 */ /* 0x0003e20008000405 */
[C---:B0-----:R-:W-:Y:S08]  /*1560*/  HMMA.16816.F32 R40, R56.reuse, R48, RZ ;  /* 0x000000303828723c */ /* 0x041ff000000018ff */
[C---:B------:R-:W-:Y:S08]  /*1570*/  HMMA.16816.F32 R48, R56.reuse, R50, RZ ;  /* 0x000000323830723c */ /* 0x040ff000000018ff */
[----:B-1----:R-:W-:Y:S01]  /*1580*/  HMMA.16816.F32 R44, R56, R76, RZ ;  /* 0x0000004c382c723c */ /* 0x002fe200000018ff */
[----:B------:R-:W-:Y:S01]  /*1590*/  FMUL R76, R68, UR8 ;  /* 0x00000008444c7c20 */ /* 0x000fe20008400000 */
[----:B------:R-:W-:-:S06]  /*15a0*/  FMUL R77, R69, UR8 ;  /* 0x00000008454d7c20 */ /* 0x000fcc0008400000 */
[----:B------:R-:W-:Y:S01]  /*15b0*/  HMMA.16816.F32 R56, R56, R78, RZ ;  /* 0x0000004e3838723c */ /* 0x000fe200000018ff */
[----:B------:R-:W-:-:S05]  /*15c0*/  FMUL R78, R72, UR8 ;  /* 0x00000008484e7c20 */ /* 0x000fca0008400000 */
[----:B------:R-:W-:Y:S01]  /*15d0*/  FMNMX3 R78, R76, R77, R78, !PT ;  /* 0x0000004d4c4e7276 */ /* 0x000fe2000780004e */
[----:B------:R-:W-:Y:S01]  /*15e0*/  FMUL R76, R73, UR8 ;  /* 0x00000008494c7c20 */ /* 0x000fe20008400000 */
        /* <DEDUP_REMOVED lines=41> */
[----:B------:R-:W-:-:S05]  /*1880*/  FMUL R76, R57, UR8 ;  /* 0x00000008394c7c20 */ /* 0x000fca0008400000 */
[----:B------:R-:W-:-:S05]  /*1890*/  FMNMX R77, R76, R77, !PT ;  /* 0x0000004d4c4d7209 */ /* 0x000fca0007800000 */
[----:B------:R-:W0:Y:S02]  /*18a0*/  SHFL.BFLY PT, R76, R77, 0x2, 0x1f ;  /* 0x0c401f004d4c7f89 */ /* 0x000e2400000e0000 */
[----:B0-----:R-:W-:-:S05]  /*18b0*/  FMNMX R78, R77, R76, !PT ;  /* 0x0000004c4d4e7209 */ /* 0x001fca0007800000 */
[----:B------:R-:W0:Y:S04]  /*18c0*/  SHFL.BFLY PT, R76, R78, 0x1, 0x1f ;  /* 0x0c201f004e4c7f89 */ /* 0x000e2800000e0000 */
[----:B------:R-:W-:Y:S01]  /*18d0*/  STS.U16 [R154+UR5+0xd00], R169 ;  /* 0x000d00a99a007988 */ /* 0x000fe20008000405 */
[----:B------:R-:W-:-:S03]  /*18e0*/  FMUL R77, R74, UR8 ;  /* 0x000000084a4d7c20 */ /* 0x000fc60008400000 */
[----:B------:R-:W-:Y:S04]  /*18f0*/  STS.U16 [R155+UR5+0x600], R164 ;  /* 0x000600a49b007988 */ /* 0x000fe80008000405 */
[----:B------:R-:W-:Y:S04]  /*1900*/  STS.U16 [R155+UR5+0xe00], R166 ;  /* 0x000e00a69b007988 */ /* 0x000fe80008000405 */
[----:B------:R1:W-:Y:S01]  /*1910*/  STS.U16 [R156+UR5+0x700], R163 ;  /* 0x000700a39c007988 */ /* 0x0003e20008000405 */
[----:B0-----:R-:W-:-:S05]  /*1920*/  FMNMX3 R76, R78, R76, R159, !PT ;  /* 0x0000004c4e4c7276 */ /* 0x001fca000780009f */
[----:B------:R-:W-:Y:S01]  /*1930*/  FFMA R69, R69, UR8, -R76 ;  /* 0x0000000845457c23 */ /* 0x000fe2000800084c */
[----:B------:R-:W-:-:S03]  /*1940*/  FMUL R78, R71, UR8 ;  /* 0x00000008474e7c20 */ /* 0x000fc60008400000 */
[----:B-1----:R-:W-:Y:S01]  /*1950*/  FMUL R163, R69, 1.4426950216293334961 ;  /* 0x3fb8aa3b45a37820 */ /* 0x002fe20000400000 */
        /* <DEDUP_REMOVED lines=46> */
[----:B------:R-:W0:Y:S01]  /*1c40*/  SHFL.BFLY PT, R78, R69, 0x2, 0x1f ;  /* 0x0c401f00454e7f89 */ /* 0x000e2200000e0000 */
[----:B------:R-:W-:-:S04]  /*1c50*/  FFMA R68, R68, UR8, -R76 ;  /* 0x0000000844447c23 */ /* 0x000fc8000800084c */
[----:B------:R-:W-:-:S04]  /*1c60*/  FMUL R79, R68, 1.4426950216293334961 ;  /* 0x3fb8aa3b444f7820 */ /* 0x000fc80000400000 */
[----:B------:R0:W-:Y:S02]  /*1c70*/  MUFU.EX2 R68, R79 ;  /* 0x0000004f00447308 */ /* 0x0001e40000000800 */
[----:B0-----:R-:W-:-:S05]  /*1c80*/  FMNMX R79, R69, R78, !PT ;  /* 0x0000004e454f7209 */ /* 0x001fca0007800000 */
[----:B------:R-:W0:Y:S01]  /*1c90*/  SHFL.BFLY PT, R77, R79, 0x1, 0x1f ;  /* 0x0c201f004f4d7f89 */ /* 0x000e2200000e0000 */
[--C-:B------:R-:W-:Y:S01]  /*1ca0*/  FFMA R72, R72, UR8, -R76.reuse ;  /* 0x0000000848487c23 */ /* 0x100fe2000800084c */
[----:B------:R-:W-:Y:S01]  /*1cb0*/  FFMA R73, R73, UR8, -R76 ;  /* 0x0000000849497c23 */ /* 0x000fe2000800084c */
[----:B------:R-:W-:Y:S02]  /*1cc0*/  FADD R78, -R76, R159 ;  /* 0x0000009f4c4e7221 */ /* 0x000fe40000000100 */
[----:B------:R-:W-:Y:S01]  /*1cd0*/  FMUL R72, R72, 1.4426950216293334961 ;  /* 0x3fb8aa3b48487820 */ /* 0x000fe20000400000 */
[----:B------:R-:W1:Y:S01]  /*1ce0*/  MUFU.EX2 R163, R163 ;  /* 0x000000a300a37308 */ /* 0x000e620000000800 */
[----:B------:R2:W-:Y:S01]  /*1cf0*/  STS.U16 [R156+UR5+0xf00], R171 ;  /* 0x000f00ab9c007988 */ /* 0x0005e20008000405 */
[----:B------:R-:W-:Y:S01]  /*1d00*/  FMUL R73, R73, 1.4426950216293334961 ;  /* 0x3fb8aa3b49497820 */ /* 0x000fe20000400000 */
[----:B------:R-:W-:-:S05]  /*1d10*/  FMUL R159, R78, 1.4426950216293334961 ;  /* 0x3fb8aa3b4e9f7820 */ /* 0x000fca0000400000 */
[----:B------:R-:W3:Y:S01]  /*1d20*/  MUFU.EX2 R72, R72 ;  /* 0x0000004800487308 */ /* 0x000ee20000000800 */
[----:B0-----:R-:W-:-:S05]  /*1d30*/  FMNMX3 R77, R79, R77, R162, !PT ;  /* 0x0000004d4f4d7276 */ /* 0x001fca00078000a2 */
[----:B------:R-:W-:Y:S02]  /*1d40*/  FADD R69, -R77, R162 ;  /* 0x000000a24d457221 */ /* 0x000fe40000000100 */
[----:B------:R-:W0:Y:S02]  /*1d50*/  MUFU.EX2 R73, R73 ;  /* 0x0000004900497308 */ /* 0x000e240000000800 */
[----:B------:R-:W-:-:S06]  /*1d60*/  FMUL R69, R69, 1.4426950216293334961 ;  /* 0x3fb8aa3b45457820 */ /* 0x000fcc0000400000 */
[----:B------:R-:W4:Y:S01]  /*1d70*/  MUFU.EX2 R79, R159 ;  /* 0x0000009f004f7308 */ /* 0x000f220000000800 */
[----:B------:R-:W-:-:S07]  /*1d80*/  FFMA R70, R70, UR8, -R77 ;  /* 0x0000000846467c23 */ /* 0x000fce000800084d */
[----:B------:R-:W5:Y:S01]  /*1d90*/  MUFU.EX2 R159, R69 ;  /* 0x00000045009f7308 */ /* 0x000f620000000800 */
[----:B-1----:R-:W-:Y:S01]  /*1da0*/  FADD R167, R68, R163 ;  /* 0x000000a344a77221 */ /* 0x002fe20000000000 */
[--C-:B------:R-:W-:Y:S01]  /*1db0*/  FFMA R74, R74, UR8, -R77.reuse ;  /* 0x000000084a4a7c23 */ /* 0x100fe2000800084d */
[----:B------:R-:W-:Y:S01]  /*1dc0*/  FMUL R70, R70, 1.4426950216293334961 ;  /* 0x3fb8aa3b46467820 */ /* 0x000fe20000400000 */
[----:B------:R-:W-:Y:S01]  /*1dd0*/  FFMA R75, R75, UR8, -R77 ;  /* 0x000000084b4b7c23 */ /* 0x000fe2000800084d */
[----:B---3--:R-:W-:Y:S01]  /*1de0*/  FADD R164, R72, R167 ;  /* 0x000000a748a47221 */ /* 0x008fe20000000000 */
[----:B------:R-:W-:Y:S02]  /*1df0*/  FMUL R74, R74, 1.4426950216293334961 ;  /* 0x3fb8aa3b4a4a7820 */ /* 0x000fe40000400000 */
[----:B------:R1:W-:Y:S01]  /*1e00*/  MUFU.EX2 R78, R70 ;  /* 0x00000046004e7308 */ /* 0x0003e20000000800 */
[----:B------:R-:W-:Y:S01]  /*1e10*/  FMUL R165, R75, 1.4426950216293334961 ;  /* 0x3fb8aa3b4ba57820 */ /* 0x000fe20000400000 */
[----:B0-----:R-:W-:-:S06]  /*1e20*/  FADD R164, R73, R164 ;  /* 0x000000a449a47221 */ /* 0x001fcc0000000000 */
[----:B------:R0:W-:Y:S01]  /*1e30*/  MUFU.EX2 R162, R74 ;  /* 0x0000004a00a27308 */ /* 0x0001e20000000800 */
[----:B-1----:R-:W-:Y:S01]  /*1e40*/  F2FP.F16.F32.PACK_AB R70, R73, R72 ;  /* 0x000000484946723e */ /* 0x002fe200000000ff */
[C---:B----4-:R-:W-:Y:S01]  /*1e50*/  FMUL R72, R79.reuse, R64 ;  /* 0x000000404f487220 */ /* 0x050fe20000400000 */
[----:B------:R-:W-:Y:S01]  /*1e60*/  FMUL R73, R79, R65 ;  /* 0x000000414f497220 */ /* 0x000fe20000400000 */
[C---:B-----5:R-:W-:Y:S01]  /*1e70*/  FMUL R75, R159.reuse, R67 ;  /* 0x000000439f4b7220 */ /* 0x060fe20000400000 */
[----:B0-----:R-:W-:Y:S01]  /*1e80*/  FMUL R74, R159, R66 ;  /* 0x000000429f4a7220 */ /* 0x001fe20000400000 */
[----:B------:R-:W-:Y:S01]  /*1e90*/  BAR.SYNC.DEFER_BLOCKING 0x0 ;  /* 0x0000000000007b1d */ /* 0x000fe20000010000 */
[----:B------:R-:W-:Y:S01]  /*1ea0*/  FFMA R71, R71, UR8, -R77 ;  /* 0x0000000847477c23 */ /* 0x000fe2000800084d */
[----:B------:R-:W-:-:S03]  /*1eb0*/  F2FP.F16.F32.PACK_AB R68, R163, R68 ;  /* 0x00000044a344723e */ /* 0x000fc600000000ff */
[----:B------:R-:W-:Y:S01]  /*1ec0*/  FMUL R71, R71, 1.4426950216293334961 ;  /* 0x3fb8aa3b47477820 */ /* 0x000fe20000400000 */
[----:B------:R-:W-:Y:S01]  /*1ed0*/  MUFU.EX2 R165, R165 ;  /* 0x000000a500a57308 */ /* 0x000fe20000000800 */
[----:B------:R-:W0:Y:S07]  /*1ee0*/  LDSM.16.M88.4 R64, [R112+UR5] ;  /* 0x000000057040783b */ /* 0x000e2e0008000200 */
[----:B------:R-:W1:Y:S01]  /*1ef0*/  MUFU.EX2 R163, R71 ;  /* 0x0000004700a37308 */ /* 0x000e620000000800 */
[--C-:B------:R-:W-:Y:S01]  /*1f00*/  FFMA R55, R55, UR8, -R77.reuse ;  /* 0x0000000837377c23 */ /* 0x100fe2000800084d */
[--C-:B------:R-:W-:Y:S01]  /*1f10*/  FFMA R62, R62, UR8, -R77.reuse ;  /* 0x000000083e3e7c23 */ /* 0x100fe2000800084d */
[--C-:B------:R-:W-:Y:S01]  /*1f20*/  FFMA R63, R63, UR8, -R77.reuse ;  /* 0x000000083f3f7c23 */ /* 0x100fe2000800084d */
[--C-:B------:R-:W-:Y:S01]  /*1f30*/  FFMA R52, R52, UR8, -R76.reuse ;  /* 0x0000000834347c23 */ /* 0x100fe2000800084c */
[--C-:B------:R-:W-:Y:S01]  /*1f40*/  FFMA R53, R53, UR8, -R76.reuse ;  /* 0x0000000835357c23 */ /* 0x100fe2000800084c */
[--C-:B------:R-:W-:Y:S01]  /*1f50*/  FFMA R60, R60, UR8, -R76.reuse ;  /* 0x000000083c3c7c23 */ /* 0x100fe2000800084c */
[----:B------:R-:W-:Y:S01]  /*1f60*/  FFMA R61, R61, UR8, -R76 ;  /* 0x000000083d3d7c23 */ /* 0x000fe2000800084c */
[----:B------:R-:W-:Y:S01]  /*1f70*/  FFMA R54, R54, UR8, -R77 ;  /* 0x0000000836367c23 */ /* 0x000fe2000800084d */
[----:B--2---:R-:W-:Y:S01]  /*1f80*/  FMUL R171, R55, 1.4426950216293334961 ;  /* 0x3fb8aa3b37ab7820 */ /* 0x004fe20000400000 */
[----:B------:R-:W-:Y:S01]  /*1f90*/  FMUL R173, R62, 1.4426950216293334961 ;  /* 0x3fb8aa3b3ead7820 */ /* 0x000fe20000400000 */
[----:B------:R-:W-:Y:S01]  /*1fa0*/  FMUL R170, R63, 1.4426950216293334961 ;  /* 0x3fb8aa3b3faa7820 */ /* 0x000fe20000400000 */
[----:B------:R-:W-:Y:S01]  /*1fb0*/  FMUL R52, R52, 1.4426950216293334961 ;  /* 0x3fb8aa3b34347820 */ /* 0x000fe20000400000 */
[----:B------:R-:W-:Y:S01]  /*1fc0*/  FMUL R53, R53, 1.4426950216293334961 ;  /* 0x3fb8aa3b35357820 */ /* 0x000fe20000400000 */
[----:B------:R-:W-:Y:S01]  /*1fd0*/  FMUL R60, R60, 1.4426950216293334961 ;  /* 0x3fb8aa3b3c3c7820 */ /* 0x000fe20000400000 */
[----:B------:R-:W-:Y:S01]  /*1fe0*/  FMUL R61, R61, 1.4426950216293334961 ;  /* 0x3fb8aa3b3d3d7820 */ /* 0x000fe20000400000 */
[----:B------:R-:W-:Y:S01]  /*1ff0*/  FMUL R54, R54, 1.4426950216293334961 ;  /* 0x3fb8aa3b36367820 */ /* 0x000fe20000400000 */
[----:B-1----:R-:W-:-:S02]  /*2000*/  F2FP.F16.F32.PACK_AB R69, R163, R78 ;  /* 0x0000004ea345723e */ /* 0x002fc400000000ff */
[----:B------:R-:W-:Y:S01]  /*2010*/  F2FP.F16.F32.PACK_AB R71, R165, R162 ;  /* 0x000000a2a547723e */ /* 0x000fe200000000ff */
[----:B------:R-:W-:Y:S08]  /*2020*/  MUFU.EX2 R169, R52 ;  /* 0x0000003400a97308 */ /* 0x000ff00000000800 */
[----:B------:R-:W1:Y:S08]  /*2030*/  MUFU.EX2 R168, R53 ;  /* 0x0000003500a87308 */ /* 0x000e700000000800 */
[----:B------:R1:W-:Y:S01]  /*2040*/  MUFU.EX2 R167, R60 ;  /* 0x0000003c00a77308 */ /* 0x0003e20000000800 */
[----:B0-----:R-:W-:Y:S07]  /*2050*/  HMMA.16816.F32 R72, R68, R64, R72 ;  /* 0x000000404448723c */ /* 0x001fee0000001848 */
[----:B------:R-:W0:Y:S08]  /*2060*/  MUFU.EX2 R166, R61 ;  /* 0x0000003d00a67308 */ /* 0x000e300000000800 */
[----:B------:R-:W-:Y:S08]  /*2070*/  MUFU.EX2 R172, R54 ;  /* 0x0000003600ac7308 */ /* 0x000ff00000000800 */
[----:B------:R-:W2:Y:S08]  /*2080*/  MUFU.EX2 R171, R171 ;  /* 0x000000ab00ab7308 */ /* 0x000eb00000000800 */
[----:B------:R-:W-:Y:S08]  /*2090*/  MUFU.EX2 R173, R173 ;  /* 0x000000ad00ad7308 */ /* 0x000ff00000000800 */
[----:B------:R-:W3:Y:S01]  /*20a0*/  MUFU.EX2 R170, R170 ;  /* 0x000000aa00aa7308 */ /* 0x000ee20000000800 */
[----:B-1----:R-:W-:-:S02]  /*20b0*/  F2FP.F16.F32.PACK_AB R60, R168, R169 ;  /* 0x000000a9a83c723e */ /* 0x002fc400000000ff */
[----:B0-----:R-:W-:Y:S02]  /*20c0*/  F2FP.F16.F32.PACK_AB R62, R166, R167 ;  /* 0x000000a7a63e723e */ /* 0x001fe400000000ff */
[----:B--2---:R-:W-:Y:S01]  /*20d0*/  F2FP.F16.F32.PACK_AB R61, R171, R172 ;  /* 0x000000acab3d723e */ /* 0x004fe200000000ff */
[C---:B------:R-:W-:Y:S01]  /*20e0*/  FMUL R64, R79.reuse, R16 ;  /* 0x000000104f407220 */ /* 0x040fe20000400000 */
[----:B------:R-:W-:Y:S01]  /*20f0*/  FMUL R65, R79, R17 ;  /* 0x000000114f417220 */ /* 0x000fe20000400000 */
[----:B---3--:R-:W-:-:S07]  /*2100*/  F2FP.F16.F32.PACK_AB R63, R170, R173 ;  /* 0x000000adaa3f723e */ /* 0x008fce00000000ff */
[----:B------:R-:W-:Y:S01]  /*2110*/  HMMA.16816.F32 R52, R60, R66, R72 ;  /* 0x000000423c34723c */ /* 0x000fe20000001848 */
[C---:B------:R-:W-:Y:S01]  /*2120*/  FMUL R66, R159.reuse, R18 ;  /* 0x000000129f427220 */ /* 0x040fe20000400000 */
[----:B------:R-:W-:Y:S02]  /*2130*/  FMUL R67, R159, R19 ;  /* 0x000000139f437220 */ /* 0x000fe40000400000 */
[----:B------:R-:W0:Y:S01]  /*2140*/  LDSM.16.M88.4 R16, [R112+UR5+0x800] ;  /* 0x000800057010783b */ /* 0x000e220008000200 */
[----:B------:R-:W-:-:S04]  /*2150*/  FFMA R8, R8, UR8, -R76 ;  /* 0x0000000808087c23 */ /* 0x000fc8000800084c */
[----:B0-----:R-:W-:-:S15]  /*2160*/  HMMA.16816.F32 R64, R68, R16, R64 ;  /* 0x000000104440723c */ /* 0x001fde0000001840 */
[----:B------:R-:W-:-:S05]  /*2170*/  NOP ;  /* 0x0000000000007918 */ /* 0x000fca0000000000 */
[----:B------:R-:W-:Y:S01]  /*2180*/  HMMA.16816.F32 R16, R60, R18, R64 ;  /* 0x000000123c10723c */ /* 0x000fe20000001840 */
[----:B------:R-:W-:Y:S01]  /*2190*/  FMUL R60, R8, 1.4426950216293334961 ;  /* 0x3fb8aa3b083c7820 */ /* 0x000fe20000400000 */
[----:B------:R-:W-:-:S04]  /*21a0*/  FFMA R8, R9, UR8, -R76 ;  /* 0x0000000809087c23 */ /* 0x000fc8000800084c */
[----:B------:R-:W-:Y:S01]  /*21b0*/  FMUL R61, R8, 1.4426950216293334961 ;  /* 0x3fb8aa3b083d7820 */ /* 0x000fe20000400000 */
[----:B------:R-:W-:-:S04]  /*21c0*/  FFMA R8, R12, UR8, -R76 ;  /* 0x000000080c087c23 */ /* 0x000fc8000800084c */
[----:B------:R-:W-:Y:S01]  /*21d0*/  FMUL R62, R8, 1.4426950216293334961 ;  /* 0x3fb8aa3b083e7820 */ /* 0x000fe20000400000 */
[----:B------:R-:W-:-:S04]  /*21e0*/  FFMA R8, R13, UR8, -R76 ;  /* 0x000000080d087c23 */ /* 0x000fc8000800084c */
[----:B------:R-:W-:Y:S01]  /*21f0*/  FMUL R63, R8, 1.4426950216293334961 ;  /* 0x3fb8aa3b083f7820 */ /* 0x000fe20000400000 */
[--C-:B------:R-:W-:Y:S01]  /*2200*/  FFMA R8, R20, UR8, -R76.reuse ;  /* 0x0000000814087c23 */ /* 0x100fe2000800084c */
[----:B------:R-:W-:-:S03]  /*2210*/  FFMA R21, R21, UR8, -R76 ;  /* 0x0000000815157c23 */ /* 0x000fc6000800084c */
[----:B------:R-:W-:Y:S01]  /*2220*/  FMUL R65, R8, 1.4426950216293334961 ;  /* 0x3fb8aa3b08417820 */ /* 0x000fe20000400000 */
[--C-:B------:R-:W-:Y:S01]  /*2230*/  FFMA R8, R24, UR8, -R76.reuse ;  /* 0x0000000818087c23 */ /* 0x100fe2000800084c */
[----:B------:R0:W-:Y:S01]  /*2240*/  MUFU.EX2 R9, R60 ;  /* 0x0000003c00097308 */ /* 0x0001e20000000800 */
[--C-:B------:R-:W-:Y:S01]  /*2250*/  FFMA R4, R4, UR8, -R76.reuse ;  /* 0x0000000804047c23 */ /* 0x100fe2000800084c */
[--C-:B------:R-:W-:Y:S01]  /*2260*/  FFMA R5, R5, UR8, -R76.reuse ;  /* 0x0000000805057c23 */ /* 0x100fe2000800084c */
[----:B0-----:R-:W-:Y:S01]  /*2270*/  FMUL R60, R21, 1.4426950216293334961 ;  /* 0x3fb8aa3b153c7820 */ /* 0x001fe20000400000 */
[----:B------:R-:W-:Y:S01]  /*2280*/  FMUL R21, R8, 1.4426950216293334961 ;  /* 0x3fb8aa3b08157820 */ /* 0x000fe20000400000 */
[----:B------:R-:W-:-:S03]  /*2290*/  FFMA R8, R28, UR8, -R76 ;  /* 0x000000081c087c23 */ /* 0x000fc6000800084c */
[----:B------:R0:W-:Y:S01]  /*22a0*/  MUFU.EX2 R12, R61 ;  /* 0x0000003d000c7308 */ /* 0x0001e20000000800 */
[----:B------:R-:W-:Y:S01]  /*22b0*/  FMUL R4, R4, 1.4426950216293334961 ;  /* 0x3fb8aa3b04047820 */ /* 0x000fe20000400000 */
[--C-:B------:R-:W-:Y:S01]  /*22c0*/  FFMA R25, R25, UR8, -R76.reuse ;  /* 0x0000000819197c23 */ /* 0x100fe2000800084c */
[----:B------:R-:W-:Y:S01]  /*22d0*/  FMUL R5, R5, 1.4426950216293334961 ;  /* 0x3fb8aa3b05057820 */ /* 0x000fe20000400000 */
[--C-:B------:R-:W-:Y:S01]  /*22e0*/  FFMA R32, R32, UR8, -R76.reuse ;  /* 0x0000000820207c23 */ /* 0x100fe2000800084c */
[----:B0-----:R-:W-:Y:S01]  /*22f0*/  FMUL R61, R8, 1.4426950216293334961 ;  /* 0x3fb8aa3b083d7820 */ /* 0x001fe20000400000 */
[--C-:B------:R-:W-:Y:S01]  /*2300*/  FFMA R8, R29, UR8, -R76.reuse ;  /* 0x000000081d087c23 */ /* 0x100fe2000800084c */
[----:B------:R-:W-:Y:S01]  /*2310*/  FMUL R25, R25, 1.4426950216293334961 ;  /* 0x3fb8aa3b19197820 */ /* 0x000fe20000400000 */
[----:B------:R-:W0:Y:S02]  /*2320*/  MUFU.EX2 R4, R4 ;  /* 0x0000000400047308 */ /* 0x000e240000000800 */
[----:B------:R-:W-:Y:S01]  /*2330*/  FMUL R8, R8, 1.4426950216293334961 ;  /* 0x3fb8aa3b08087820 */ /* 0x000fe20000400000 */
[----:B------:R-:W-:Y:S01]  /*2340*/  FFMA R40, R40, UR8, -R76 ;  /* 0x0000000828287c23 */ /* 0x000fe2000800084c */
[----:B------:R-:W-:Y:S01]  /*2350*/  FADD R169, R169, R164 ;  /* 0x000000a4a9a97221 */ /* 0x000fe20000000000 */
[----:B------:R-:W-:Y:S01]  /*2360*/  FMUL R32, R32, 1.4426950216293334961 ;  /* 0x3fb8aa3b20207820 */ /* 0x000fe20000400000 */
[----:B------:R-:W-:-:S02]  /*2370*/  FFMA R6, R6, UR8, -R77 ;  /* 0x0000000806067c23 */ /* 0x000fc4000800084d */
[----:B------:R1:W-:Y:S01]  /*2380*/  MUFU.EX2 R64, R8 ;  /* 0x0000000800407308 */ /* 0x0003e20000000800 */
[----:B------:R-:W-:Y:S01]  /*2390*/  FADD R168, R168, R169 ;  /* 0x000000a9a8a87221 */ /* 0x000fe20000000000 */
[----:B------:R-:W-:-:S06]  /*23a0*/  FMUL R6, R6, 1.4426950216293334961 ;  /* 0x3fb8aa3b06067820 */ /* 0x000fcc0000400000 */
[----:B------:R2:W-:Y:S01]  /*23b0*/  MUFU.EX2 R28, R25 ;  /* 0x00000019001c7308 */ /* 0x0005e20000000800 */
[----:B-1----:R-:W-:Y:S01]  /*23c0*/  FFMA R8, R41, UR8, -R76 ;  /* 0x0000000829087c23 */ /* 0x002fe2000800084c */
[----:B------:R-:W-:-:S06]  /*23d0*/  FADD R167, R167, R168 ;  /* 0x000000a8a7a77221 */ /* 0x000fcc0000000000 */
[----:B------:R-:W1:Y:S01]  /*23e0*/  MUFU.EX2 R5, R5 ;  /* 0x0000000500057308 */ /* 0x000e620000000800 */
[----:B--2---:R-:W-:-:S07]  /*23f0*/  FMUL R25, R40, 1.4426950216293334961 ;  /* 0x3fb8aa3b28197820 */ /* 0x004fce0000400000 */
[----:B------:R-:W2:Y:S01]  /*2400*/  MUFU.EX2 R13, R62 ;  /* 0x0000003e000d7308 */ /* 0x000ea20000000800 */
[----:B------:R-:W-:-:S07]  /*2410*/  FFMA R33, R33, UR8, -R76 ;  /* 0x0000000821217c23 */ /* 0x000fce000800084c */
[----:B------:R3:W-:Y:S01]  /*2420*/  MUFU.EX2 R62, R32 ;  /* 0x00000020003e7308 */ /* 0x0007e20000000800 */
[--C-:B------:R-:W-:Y:S01]  /*2430*/  FFMA R56, R56, UR8, -R76.reuse ;  /* 0x0000000838387c23 */ /* 0x100fe2000800084c */
[----:B------:R-:W-:Y:S01]  /*2440*/  FADD R167, R166, R167 ;  /* 0x000000a7a6a77221 */ /* 0x000fe20000000000 */
[----:B---3--:R-:W-:Y:S01]  /*2450*/  FMUL R32, R8, 1.4426950216293334961 ;  /* 0x3fb8aa3b08207820 */ /* 0x008fe20000400000 */
[----:B------:R-:W-:-:S04]  /*2460*/  FFMA R8, R48, UR8, -R76 ;  /* 0x0000000830087c23 */ /* 0x000fc8000800084c */
[----:B------:R-:W-:Y:S01]  /*2470*/  MUFU.EX2 R41, R25 ;  /* 0x0000001900297308 */ /* 0x000fe20000000800 */
[----:B------:R-:W-:-:S07]  /*2480*/  FMUL R8, R8, 1.4426950216293334961 ;  /* 0x3fb8aa3b08087820 */ /* 0x000fce0000400000 */
[----:B------:R3:W-:Y:S01]  /*2490*/  MUFU.EX2 R25, R6 ;  /* 0x0000000600197308 */ /* 0x0007e20000000800 */
[--C-:B------:R-:W-:Y:S01]  /*24a0*/  FFMA R14, R14, UR8, -R77.reuse ;  /* 0x000000080e0e7c23 */ /* 0x100fe2000800084d */
[----:B------:R-:W-:Y:S01]  /*24b0*/  FFMA R7, R7, UR8, -R77 ;  /* 0x0000000807077c23 */ /* 0x000fe2000800084d */
[----:B------:R-:W-:Y:S01]  /*24c0*/  FADD R163, R78, R163 ;  /* 0x000000a34ea37221 */ /* 0x000fe20000000000 */
[----:B---3--:R-:W-:-:S04]  /*24d0*/  FFMA R6, R23, UR8, -R77 ;  /* 0x0000000817067c23 */ /* 0x008fc8000800084d */
[----:B------:R0:W-:Y:S01]  /*24e0*/  MUFU.EX2 R40, R8 ;  /* 0x0000000800287308 */ /* 0x0001e20000000800 */
[----:B------:R-:W-:Y:S01]  /*24f0*/  FMUL R33, R33, 1.4426950216293334961 ;  /* 0x3fb8aa3b21217820 */ /* 0x000fe20000400000 */
[----:B------:R-:W-:Y:S01]  /*2500*/  FMUL R6, R6, 1.4426950216293334961 ;  /* 0x3fb8aa3b06067820 */ /* 0x000fe20000400000 */
[--C-:B------:R-:W-:Y:S01]  /*2510*/  FFMA R44, R44, UR8, -R76.reuse ;  /* 0x000000082c2c7c23 */ /* 0x100fe2000800084c */
[----:B------:R-:W-:Y:S01]  /*2520*/  FFMA R37, R37, UR8, -R76 ;  /* 0x0000000825257c23 */ /* 0x000fe2000800084c */
[----:B------:R-:W-:-:S03]  /*2530*/  FMUL R14, R14, 1.4426950216293334961 ;  /* 0x3fb8aa3b0e0e7820 */ /* 0x000fc60000400000 */
[----:B------:R3:W-:Y:S01]  /*2540*/  MUFU.EX2 R48, R32 ;  /* 0x0000002000307308 */ /* 0x0007e20000000800 */
[----:B0-----:R-:W-:Y:S01]  /*2550*/  FADD R8, R4, R167 ;  /* 0x000000a704087221 */ /* 0x001fe20000000000 */
[----:B------:R-:W-:Y:S01]  /*2560*/  FMUL R7, R7, 1.4426950216293334961 ;  /* 0x3fb8aa3b07077820 */ /* 0x000fe20000400000 */
[--C-:B------:R-:W-:Y:S01]  /*2570*/  FFMA R10, R10, UR8, -R77.reuse ;  /* 0x000000080a0a7c23 */ /* 0x100fe2000800084d */
[----:B------:R-:W-:Y:S01]  /*2580*/  FFMA R11, R11, UR8, -R77 ;  /* 0x000000080b0b7c23 */ /* 0x000fe2000800084d */
[----:B------:R-:W-:Y:S01]  /*2590*/  FADD R162, R162, R163 ;  /* 0x000000a3a2a27221 */ /* 0x000fe20000000000 */
[----:B-1----:R-:W-:Y:S01]  /*25a0*/  FADD R8, R5, R8 ;  /* 0x0000000805087221 */ /* 0x002fe20000000000 */
[----:B---3--:R-:W-:Y:S01]  /*25b0*/  FMUL R32, R56, 1.4426950216293334961 ;  /* 0x3fb8aa3b38207820 */ /* 0x008fe20000400000 */
[----:B------:R-:W0:Y:S01]  /*25c0*/  MUFU.EX2 R20, R63 ;  /* 0x0000003f00147308 */ /* 0x000e220000000800 */
[----:B------:R-:W-:Y:S01]  /*25d0*/  FMUL R37, R37, 1.4426950216293334961 ;  /* 0x3fb8aa3b25257820 */ /* 0x000fe20000400000 */
[----:B------:R-:W-:Y:S01]  /*25e0*/  FFMA R57, R57, UR8, -R76 ;  /* 0x0000000839397c23 */ /* 0x000fe2000800084c */
[----:B------:R-:W-:-:S05]  /*25f0*/  FMUL R10, R10, 1.4426950216293334961 ;  /* 0x3fb8aa3b0a0a7820 */ /* 0x000fca0000400000 */
[----:B------:R1:W-:Y:S01]  /*2600*/  MUFU.EX2 R56, R6 ;  /* 0x0000000600387308 */ /* 0x0003e20000000800 */
[----:B------:R-:W-:Y:S01]  /*2610*/  FMUL R11, R11, 1.4426950216293334961 ;  /* 0x3fb8aa3b0b0b7820 */ /* 0x000fe20000400000 */
[----:B------:R-:W-:Y:S01]  /*2620*/  FFMA R15, R15, UR8, -R77 ;  /* 0x000000080f0f7c23 */ /* 0x000fe2000800084d */
[----:B------:R-:W-:-:S05]  /*2630*/  FADD R165, R165, R162 ;  /* 0x000000a2a5a57221 */ /* 0x000fca0000000000 */
[----:B------:R3:W-:Y:S01]  /*2640*/  MUFU.EX2 R63, R33 ;  /* 0x00000021003f7308 */ /* 0x0007e20000000800 */
[--C-:B-1----:R-:W-:Y:S01]  /*2650*/  FFMA R6, R31, UR8, -R77.reuse ;  /* 0x000000081f067c23 */ /* 0x102fe2000800084d */
[----:B------:R-:W-:Y:S01]  /*2660*/  FMUL R15, R15, 1.4426950216293334961 ;  /* 0x3fb8aa3b0f0f7820 */ /* 0x000fe20000400000 */
[----:B------:R-:W-:Y:S01]  /*2670*/  FFMA R30, R30, UR8, -R77 ;  /* 0x000000081e1e7c23 */ /* 0x000fe2000800084d */
[----:B---3--:R-:W-:-:S04]  /*2680*/  FMUL R33, R44, 1.4426950216293334961 ;  /* 0x3fb8aa3b2c217820 */ /* 0x008fc80000400000 */
[----:B------:R1:W3:Y:S01]  /*2690*/  MUFU.EX2 R68, R7 ;  /* 0x0000000700447308 */ /* 0x0002e20000000800 */
[----:B------:R-:W-:-:S07]  /*26a0*/  FADD R172, R172, R165 ;  /* 0x000000a5acac7221 */ /* 0x000fce0000000000 */
[----:B------:R4:W-:Y:S01]  /*26b0*/  MUFU.EX2 R44, R14 ;  /* 0x0000000e002c7308 */ /* 0x0009e20000000800 */
[----:B-1----:R-:W-:Y:S01]  /*26c0*/  FADD R7, R9, R8 ;  /* 0x0000000809077221 */ /* 0x002fe20000000000 */
[----:B------:R-:W-:-:S06]  /*26d0*/  F2FP.F16.F32.PACK_AB R8, R5, R4 ;  /* 0x000000040508723e */ /* 0x000fcc00000000ff */
[----:B------:R-:W-:Y:S01]  /*26e0*/  MUFU.EX2 R29, R61 ;  /* 0x0000003d001d7308 */ /* 0x000fe20000000800 */
[----:B----4-:R-:W-:Y:S01]  /*26f0*/  FMUL R14, R6, 1.4426950216293334961 ;  /* 0x3fb8aa3b060e7820 */ /* 0x010fe20000400000 */
[----:B------:R-:W-:-:S06]  /*2700*/  FFMA R6, R34, UR8, -R77 ;  /* 0x0000000822067c23 */ /* 0x000fcc000800084d */
[----:B------:R1:W-:Y:S01]  /*2710*/  MUFU.EX2 R61, R37 ;  /* 0x00000025003d7308 */ /* 0x0003e20000000800 */
[----:B------:R-:W-:Y:S01]  /*2720*/  FMUL R30, R30, 1.4426950216293334961 ;  /* 0x3fb8aa3b1e1e7820 */ /* 0x000fe20000400000 */
[----:B------:R-:W-:-:S06]  /*2730*/  FADD R172, R171, R172 ;  /* 0x000000acabac7221 */ /* 0x000fcc0000000000 */
[----:B------:R4:W-:Y:S01]  /*2740*/  MUFU.EX2 R70, R11 ;  /* 0x0000000b00467308 */ /* 0x0009e20000000800 */
[----:B-1----:R-:W-:-:S07]  /*2750*/  FMUL R37, R57, 1.4426950216293334961 ;  /* 0x3fb8aa3b39257820 */ /* 0x002fce0000400000 */
[----:B------:R1:W5:Y:S01]  /*2760*/  MUFU.EX2 R57, R10 ;  /* 0x0000000a00397308 */ /* 0x0003620000000800 */
[----:B----4-:R-:W-:Y:S01]  /*2770*/  FFMA R11, R35, UR8, -R77 ;  /* 0x00000008230b7c23 */ /* 0x010fe2000800084d */
[----:B------:R-:W-:Y:S01]  /*2780*/  FMUL R35, R6, 1.4426950216293334961 ;  /* 0x3fb8aa3b06237820 */ /* 0x000fe20000400000 */
[----:B-1----:R-:W-:-:S05]  /*2790*/  FADD R10, R12, R7 ;  /* 0x000000070c0a7221 */ /* 0x002fca0000000000 */
[----:B------:R2:W-:Y:S01]  /*27a0*/  MUFU.EX2 R67, R15 ;  /* 0x0000000f00437308 */ /* 0x0005e20000000800 */
[----:B------:R-:W1:Y:S01]  /*27b0*/  LDSM.16.M88.4 R4, [R157+UR5] ;  /* 0x000000059d04783b */ /* 0x000e620008000200 */
[----:B------:R-:W-:Y:S01]  /*27c0*/  FADD R173, R173, R172 ;  /* 0x000000acadad7221 */ /* 0x000fe20000000000 */
[----:B------:R-:W-:Y:S01]  /*27d0*/  FFMA R36, R36, UR8, -R76 ;  /* 0x0000000824247c23 */ /* 0x000fe2000800084c */
[----:B--2---:R-:W-:-:S04]  /*27e0*/  FADD R15, R13, R10 ;  /* 0x0000000a0d0f7221 */ /* 0x004fc80000000000 */
[----:B------:R0:W-:Y:S01]  /*27f0*/  MUFU.EX2 R31, R30 ;  /* 0x0000001e001f7308 */ /* 0x0001e20000000800 */
[----:B------:R-:W-:Y:S01]  /*2800*/  F2FP.F16.F32.PACK_AB R10, R12, R9 ;  /* 0x000000090c0a723e */ /* 0x000fe200000000ff */
[----:B------:R-:W-:Y:S01]  /*2810*/  FFMA R26, R26, UR8, -R77 ;  /* 0x000000081a1a7c23 */ /* 0x000fe2000800084d */
[----:B------:R-:W-:Y:S01]  /*2820*/  FADD R170, R170, R173 ;  /* 0x000000adaaaa7221 */ /* 0x000fe20000000000 */
[----:B------:R-:W-:Y:S01]  /*2830*/  FMUL R36, R36, 1.4426950216293334961 ;  /* 0x3fb8aa3b24247820 */ /* 0x000fe20000400000 */
[----:B------:R-:W-:-:S03]  /*2840*/  FFMA R45, R45, UR8, -R76 ;  /* 0x000000082d2d7c23 */ /* 0x000fc6000800084c */
[----:B------:R2:W-:Y:S01]  /*2850*/  MUFU.EX2 R34, R14 ;  /* 0x0000000e00227308 */ /* 0x0005e20000000800 */
[C---:B0-----:R-:W-:Y:S01]  /*2860*/  FADD R30, R20.reuse, R15 ;  /* 0x0000000f141e7221 */ /* 0x041fe20000000000 */
[----:B------:R-:W-:Y:S01]  /*2870*/  F2FP.F16.F32.PACK_AB R20, R20, R13 ;  /* 0x0000000d1414723e */ /* 0x000fe200000000ff */
[--C-:B------:R-:W-:Y:S01]  /*2880*/  FFMA R22, R22, UR8, -R77.reuse ;  /* 0x0000000816167c23 */ /* 0x100fe2000800084d */
[----:B------:R-:W-:Y:S01]  /*2890*/  FMUL R26, R26, 1.4426950216293334961 ;  /* 0x3fb8aa3b1a1a7820 */ /* 0x000fe20000400000 */
[----:B--2---:R-:W0:Y:S03]  /*28a0*/  LDSM.16.M88.4 R12, [R157+UR5+0x800] ;  /* 0x000800059d0c783b */ /* 0x004e260008000200 */
[----:B------:R-:W-:Y:S01]  /*28b0*/  MUFU.EX2 R24, R60 ;  /* 0x0000003c00187308 */ /* 0x000fe20000000800 */
[----:B------:R-:W-:Y:S01]  /*28c0*/  FADD R9, R25, R170 ;  /* 0x000000aa19097221 */ /* 0x000fe20000000000 */
[----:B------:R-:W-:Y:S01]  /*28d0*/  FMUL R22, R22, 1.4426950216293334961 ;  /* 0x3fb8aa3b16167820 */ /* 0x000fe20000400000 */
[----:B------:R-:W-:-:S05]  /*28e0*/  FFMA R27, R27, UR8, -R77 ;  /* 0x000000081b1b7c23 */ /* 0x000fca000800084d */
[----:B------:R2:W-:Y:S01]  /*28f0*/  MUFU.EX2 R60, R36 ;  /* 0x00000024003c7308 */ /* 0x0005e20000000800 */
[----:B------:R-:W-:Y:S01]  /*2900*/  FMUL R27, R27, 1.4426950216293334961 ;  /* 0x3fb8aa3b1b1b7820 */ /* 0x000fe20000400000 */
[----:B--2---:R-:W-:-:S06]  /*2910*/  FMUL R36, R45, 1.4426950216293334961 ;  /* 0x3fb8aa3b2d247820 */ /* 0x004fcc0000400000 */
[----:B------:R-:W2:Y:S08]  /*2920*/  MUFU.EX2 R65, R65 ;  /* 0x0000004100417308 */ /* 0x000eb00000000800 */
[----:B------:R3:W-:Y:S02]  /*2930*/  MUFU.EX2 R45, R26 ;  /* 0x0000001a002d7308 */ /* 0x0007e40000000800 */
[----:B---3--:R-:W-:-:S06]  /*2940*/  FADD R26, R68, R9 ;  /* 0x00000009441a7221 */ /* 0x008fcc0000000000 */
[----:B------:R3:W-:Y:S01]  /*2950*/  MUFU.EX2 R23, R22 ;  /* 0x0000001600177308 */ /* 0x0007e20000000800 */
[----:B------:R-:W-:Y:S01]  /*2960*/  FFMA R39, R39, UR8, -R77 ;  /* 0x0000000827277c23 */ /* 0x000fe2000800084d */
[----:B---3--:R-:W-:Y:S01]  /*2970*/  FMUL R22, R11, 1.4426950216293334961 ;  /* 0x3fb8aa3b0b167820 */ /* 0x008fe20000400000 */
[----:B-----5:R-:W-:-:S05]  /*2980*/  FADD R11, R57, R26 ;  /* 0x0000001a390b7221 */ /* 0x020fca0000000000 */
[----:B------:R3:W-:Y:S01]  /*2990*/  MUFU.EX2 R66, R27 ;  /* 0x0000001b00427308 */ /* 0x0007e20000000800 */
[----:B------:R-:W-:-:S07]  /*29a0*/  F2FP.F16.F32.PACK_AB R9, R68, R25 ;  /* 0x000000194409723e */ /* 0x000fce00000000ff */
[----:B------:R-:W4:Y:S01]  /*29b0*/  MUFU.EX2 R21, R21 ;  /* 0x0000001500157308 */ /* 0x000f220000000800 */
[----:B---3--:R-:W-:Y:S01]  /*29c0*/  FADD R27, R70, R11 ;  /* 0x0000000b461b7221 */ /* 0x008fe20000000000 */
[----:B------:R-:W-:-:S03]  /*29d0*/  FMUL R25, R39, 1.4426950216293334961 ;  /* 0x3fb8aa3b27197820 */ /* 0x000fc60000400000 */
[----:B------:R-:W-:Y:S01]  /*29e0*/  FADD R26, R44, R27 ;  /* 0x0000001b2c1a7221 */ /* 0x000fe20000000000 */
[----:B------:R-:W-:Y:S01]  /*29f0*/  F2FP.F16.F32.PACK_AB R11, R70, R57 ;  /* 0x00000039460b723e */ /* 0x000fe200000000ff */
[----:B--2---:R-:W-:Y:S01]  /*2a00*/  FADD R27, R65, R30 ;  /* 0x0000001e411b7221 */ /* 0x004fe20000000000 */
[----:B------:R2:W-:Y:S01]  /*2a10*/  MUFU.EX2 R72, R22 ;  /* 0x0000001600487308 */ /* 0x0005e20000000800 */
[----:B------:R-:W-:Y:S02]  /*2a20*/  FADD R26, R67, R26 ;  /* 0x0000001a431a7221 */ /* 0x000fe40000000000 */
[----:B------:R-:W-:Y:S01]  /*2a30*/  FADD R30, R24, R27 ;  /* 0x0000001b181e7221 */ /* 0x000fe20000000000 */
[----:B--2---:R-:W-:-:S04]  /*2a40*/  FFMA R22, R43, UR8, -R77 ;  /* 0x000000082b167c23 */ /* 0x004fc8000800084d */
[----:B------:R2:W-:Y:S01]  /*2a50*/  MUFU.EX2 R43, R25 ;  /* 0x00000019002b7308 */ /* 0x0005e20000000800 */
[----:B-1----:R-:W-:Y:S01]  /*2a60*/  HMMA.16816.F32 R52, R8, R4, R52 ;  /* 0x000000040834723c */ /* 0x002fe20000001834 */
[--C-:B------:R-:W-:Y:S01]  /*2a70*/  FFMA R42, R42, UR8, -R77.reuse ;  /* 0x000000082a2a7c23 */ /* 0x100fe2000800084d */
[----:B------:R-:W-:Y:S01]  /*2a80*/  FFMA R38, R38, UR8, -R77 ;  /* 0x0000000826267c23 */ /* 0x000fe2000800084d */
[----:B----4-:R-:W-:Y:S01]  /*2a90*/  FADD R27, R21, R30 ;  /* 0x0000001e151b7221 */ /* 0x010fe20000000000 */
[----:B--2---:R-:W-:-:S03]  /*2aa0*/  FADD R25, R23, R26 ;  /* 0x0000001a17197221 */ /* 0x004fc60000000000 */
[----:B------:R-:W1:Y:S01]  /*2ab0*/  MUFU.EX2 R35, R35 ;  /* 0x0000002300237308 */ /* 0x000e620000000800 */
[----:B------:R-:W-:Y:S01]  /*2ac0*/  FADD R4, R56, R25 ;  /* 0x0000001938047221 */ /* 0x000fe20000000000 */
[----:B------:R-:W-:Y:S01]  /*2ad0*/  FMUL R39, R42, 1.4426950216293334961 ;  /* 0x3fb8aa3b2a277820 */ /* 0x000fe20000400000 */
[----:B------:R-:W-:Y:S01]  /*2ae0*/  FMUL R38, R38, 1.4426950216293334961 ;  /* 0x3fb8aa3b26267820 */ /* 0x000fe20000400000 */
[----:B------:R-:W-:Y:S01]  /*2af0*/  FMUL R42, R22, 1.4426950216293334961 ;  /* 0x3fb8aa3b162a7820 */ /* 0x000fe20000400000 */
[----:B------:R-:W-:Y:S01]  /*2b00*/  FADD R5, R45, R4 ;  /* 0x000000042d057221 */ /* 0x000fe20000000000 */
[----:B------:R-:W-:Y:S01]  /*2b10*/  F2FP.F16.F32.PACK_AB R22, R24, R65 ;  /* 0x000000411816723e */ /* 0x000fe200000000ff */
[----:B------:R-:W-:Y:S01]  /*2b20*/  FADD R30, R28, R27 ;  /* 0x0000001b1c1e7221 */ /* 0x000fe20000000000 */
[----:B0-----:R-:W-:Y:S01]  /*2b30*/  HMMA.16816.F32 R16, R8, R12, R16 ;  /* 0x0000000c0810723c */ /* 0x001fe20000001810 */
[----:B------:R-:W0:Y:S01]  /*2b40*/  LDSM.16.M88.4 R24, [R112+UR5+0x80] ;  /* 0x000080057018783b */ /* 0x000e220008000200 */
[----:B------:R-:W-:-:S03]  /*2b50*/  FADD R4, R66, R5 ;  /* 0x0000000542047221 */ /* 0x000fc60000000000 */
[----:B------:R-:W2:Y:S01]  /*2b60*/  LDSM.16.M88.4 R8, [R112+UR5+0x880] ;  /* 0x000880057008783b */ /* 0x000ea20008000200 */
[----:B------:R-:W3:Y:S01]  /*2b70*/  MUFU.EX2 R38, R38 ;  /* 0x0000002600267308 */ /* 0x000ee20000000800 */
[----:B------:R-:W-:Y:S01]  /*2b80*/  FADD R5, R29, R30 ;  /* 0x0000001e1d057221 */ /* 0x000fe20000000000 */
[----:B------:R-:W-:Y:S01]  /*2b90*/  FADD R13, R31, R4 ;  /* 0x000000041f0d7221 */ /* 0x000fe20000000000 */
[----:B------:R-:W-:Y:S02]  /*2ba0*/  FFMA R50, R50, UR8, -R77 ;  /* 0x0000000832327c23 */ /* 0x000fe4000800084d */
[----:B------:R-:W-:Y:S01]  /*2bb0*/  FADD R5, R64, R5 ;  /* 0x0000000540057221 */ /* 0x000fe20000000000 */
[----:B------:R-:W-:Y:S01]  /*2bc0*/  FADD R4, R34, R13 ;  /* 0x0000000d22047221 */ /* 0x000fe20000000000 */
[----:B------:R-:W-:Y:S01]  /*2bd0*/  F2FP.F16.F32.PACK_AB R28, R28, R21 ;  /* 0x000000151c1c723e */ /* 0x000fe200000000ff */
[----:B------:R-:W4:Y:S01]  /*2be0*/  MUFU.EX2 R39, R39 ;  /* 0x0000002700277308 */ /* 0x000f220000000800 */
[----:B------:R-:W-:Y:S01]  /*2bf0*/  FADD R12, R62, R5 ;  /* 0x000000053e0c7221 */ /* 0x000fe20000000000 */
[----:B------:R-:W-:Y:S01]  /*2c00*/  FFMA R49, R49, UR8, -R76 ;  /* 0x0000000831317c23 */ /* 0x000fe2000800084c */
[----:B------:R-:W-:Y:S01]  /*2c10*/  F2FP.F16.F32.PACK_AB R21, R67, R44 ;  /* 0x0000002c4315723e */ /* 0x000fe200000000ff */
[----:B-1----:R-:W-:Y:S01]  /*2c20*/  FADD R13, R35, R4 ;  /* 0x00000004230d7221 */ /* 0x002fe20000000000 */
[----:B------:R-:W-:Y:S01]  /*2c30*/  F2FP.F16.F32.PACK_AB R23, R56, R23 ;  /* 0x000000173817723e */ /* 0x000fe200000000ff */
[----:B------:R-:W-:Y:S01]  /*2c40*/  FFMA R51, R51, UR8, -R77 ;  /* 0x0000000833337c23 */ /* 0x000fe2000800084d */
[----:B------:R-:W-:Y:S01]  /*2c50*/  FMUL R50, R50, 1.4426950216293334961 ;  /* 0x3fb8aa3b32327820 */ /* 0x000fe20000400000 */
[----:B------:R-:W1:Y:S01]  /*2c60*/  MUFU.EX2 R42, R42 ;  /* 0x0000002a002a7308 */ /* 0x000e620000000800 */
[----:B------:R-:W-:Y:S01]  /*2c70*/  FADD R5, R63, R12 ;  /* 0x0000000c3f057221 */ /* 0x000fe20000000000 */
[----:B------:R-:W-:Y:S01]  /*2c80*/  FMUL R49, R49, 1.4426950216293334961 ;  /* 0x3fb8aa3b31317820 */ /* 0x000fe20000400000 */
[----:B------:R-:W-:Y:S01]  /*2c90*/  FADD R13, R72, R13 ;  /* 0x0000000d480d7221 */ /* 0x000fe20000000000 */
[----:B------:R-:W-:Y:S01]  /*2ca0*/  FFMA R46, R46, UR8, -R77 ;  /* 0x000000082e2e7c23 */ /* 0x000fe2000800084d */
[----:B------:R-:W-:Y:S01]  /*2cb0*/  FMUL R51, R51, 1.4426950216293334961 ;  /* 0x3fb8aa3b33337820 */ /* 0x000fe20000400000 */
[----:B------:R-:W-:Y:S01]  /*2cc0*/  HMMA.16816.F32 R52, R20, R6, R52 ;  /* 0x000000061434723c */ /* 0x000fe20000001834 */
[----:B------:R-:W-:Y:S01]  /*2cd0*/  FADD R4, R60, R5 ;  /* 0x000000053c047221 */ /* 0x000fe20000000000 */
[----:B------:R-:W5:Y:S01]  /*2ce0*/  MUFU.EX2 R50, R50 ;  /* 0x0000003200327308 */ /* 0x000f620000000800 */
[----:B---3--:R-:W-:Y:S01]  /*2cf0*/  FADD R6, R38, R13 ;  /* 0x0000000d26067221 */ /* 0x008fe20000000000 */
[----:B------:R-:W-:Y:S01]  /*2d00*/  FFMA R47, R47, UR8, -R77 ;  /* 0x000000082f2f7c23 */ /* 0x000fe2000800084d */
[----:B------:R-:W-:-:S03]  /*2d10*/  FMUL R46, R46, 1.4426950216293334961 ;  /* 0x3fb8aa3b2e2e7820 */ /* 0x000fc60000400000 */
[----:B------:R-:W-:Y:S01]  /*2d20*/  HMMA.16816.F32 R16, R20, R14, R16 ;  /* 0x0000000e1410723c */ /* 0x000fe20000001810 */
[----:B------:R-:W-:Y:S01]  /*2d30*/  FADD R4, R61, R4 ;  /* 0x000000043d047221 */ /* 0x000fe20000000000 */
[----:B------:R-:W3:Y:S01]  /*2d40*/  MUFU.EX2 R49, R49 ;  /* 0x0000003100317308 */ /* 0x000ee20000000800 */
[----:B------:R-:W-:Y:S01]  /*2d50*/  FADD R6, R43, R6 ;  /* 0x000000062b067221 */ /* 0x000fe20000000000 */
[----:B------:R-:W-:Y:S01]  /*2d60*/  FFMA R58, R58, UR8, -R77 ;  /* 0x000000083a3a7c23 */ /* 0x000fe2000800084d */
[----:B------:R-:W-:Y:S01]  /*2d70*/  FMUL R47, R47, 1.4426950216293334961 ;  /* 0x3fb8aa3b2f2f7820 */ /* 0x000fe20000400000 */
[----:B------:R-:W-:-:S04]  /*2d80*/  FADD R5, R41, R4 ;  /* 0x0000000429057221 */ /* 0x000fc80000000000 */
[----:B------:R-:W0:Y:S01]  /*2d90*/  MUFU.EX2 R51, R51 ;  /* 0x0000003300337308 */ /* 0x000e220000000800 */
[----:B----4-:R-:W-:Y:S01]  /*2da0*/  FADD R7, R39, R6 ;  /* 0x0000000627077221 */ /* 0x010fe20000000000 */
[----:B------:R-:W-:Y:S01]  /*2db0*/  FFMA R59, R59, UR8, -R77 ;  /* 0x000000083b3b7c23 */ /* 0x000fe2000800084d */
[----:B------:R-:W-:-:S05]  /*2dc0*/  FMUL R58, R58, 1.4426950216293334961 ;  /* 0x3fb8aa3b3a3a7820 */ /* 0x000fca0000400000 */
[----:B------:R-:W4:Y:S01]  /*2dd0*/  MUFU.EX2 R33, R33 ;  /* 0x0000002100217308 */ /* 0x000f220000000800 */
[----:B------:R-:W-:Y:S01]  /*2de0*/  F2FP.F16.F32.PACK_AB R30, R64, R29 ;  /* 0x0000001d401e723e */ /* 0x000fe200000000ff */
[----:B------:R-:W-:Y:S01]  /*2df0*/  FADD R5, R48, R5 ;  /* 0x0000000530057221 */ /* 0x000fe20000000000 */
[----:B------:R-:W-:-:S05]  /*2e00*/  F2FP.F16.F32.PACK_AB R29, R66, R45 ;  /* 0x0000002d421d723e */ /* 0x000fca00000000ff */
[----:B------:R-:W0:Y:S01]  /*2e10*/  MUFU.EX2 R46, R46 ;  /* 0x0000002e002e7308 */ /* 0x000e220000000800 */
[----:B------:R-:W-:Y:S01]  /*2e20*/  F2FP.F16.F32.PACK_AB R31, R34, R31 ;  /* 0x0000001f221f723e */ /* 0x000fe200000000ff */
[----:B-1----:R-:W-:Y:S01]  /*2e30*/  FADD R7, R42, R7 ;  /* 0x000000072a077221 */ /* 0x002fe20000000000 */
[----:B------:R-:W-:Y:S01]  /*2e40*/  FMUL R59, R59, 1.4426950216293334961 ;  /* 0x3fb8aa3b3b3b7820 */ /* 0x000fe20000400000 */
[----:B------:R-:W-:Y:S01]  /*2e50*/  FADD R6, R40, R5 ;  /* 0x0000000528067221 */ /* 0x000fe20000000000 */
[----:B------:R-:W1:Y:S03]  /*2e60*/  LDSM.16.M88.4 R64, [R157+UR5+0x80] ;  /* 0x000080059d40783b */ /* 0x000e660008000200 */
[----:B------:R-:W1:Y:S01]  /*2e70*/  MUFU.EX2 R47, R47 ;  /* 0x0000002f002f7308 */ /* 0x000e620000000800 */
[----:B-----5:R-:W-:-:S07]  /*2e80*/  FADD R12, R50, R7 ;  /* 0x00000007320c7221 */ /* 0x020fce0000000000 */
[----:B------:R-:W5:Y:S01]  /*2e90*/  MUFU.EX2 R36, R36 ;  /* 0x0000002400247308 */ /* 0x000f620000000800 */
[----:B0-----:R-:W-:Y:S01]  /*2ea0*/  HMMA.16816.F32 R52, R28, R24, R52 ;  /* 0x000000181c34723c */ /* 0x001fe20000001834 */
[----:B---3--:R-:W-:Y:S01]  /*2eb0*/  FADD R6, R49, R6 ;  /* 0x0000000631067221 */ /* 0x008fe20000000000 */
[----:B------:R-:W-:-:S05]  /*2ec0*/  FADD R7, R51, R12 ;  /* 0x0000000c33077221 */ /* 0x000fca0000000000 */
[----:B------:R-:W0:Y:S01]  /*2ed0*/  MUFU.EX2 R58, R58 ;  /* 0x0000003a003a7308 */ /* 0x000e220000000800 */
[----:B--2---:R-:W-:Y:S01]  /*2ee0*/  HMMA.16816.F32 R28, R28, R8, R16 ;  /* 0x000000081c1c723c */ /* 0x004fe20000001810 */
[----:B------:R-:W-:Y:S06]  /*2ef0*/  LDSM.16.M88.4 R16, [R157+UR5+0x880] ;  /* 0x000880059d10783b */ /* 0x000fec0008000200 */
[----:B------:R-:W2:Y:S01]  /*2f00*/  MUFU.EX2 R32, R32 ;  /* 0x0000002000207308 */ /* 0x000ea20000000800 */
[----:B----4-:R-:W-:Y:S01]  /*2f10*/  FADD R13, R33, R6 ;  /* 0x00000006210d7221 */ /* 0x010fe20000000000 */
[----:B------:R-:W-:-:S06]  /*2f20*/  FADD R6, R46, R7 ;  /* 0x000000072e067221 */ /* 0x000fcc0000000000 */
[----:B------:R-:W3:Y:S08]  /*2f30*/  MUFU.EX2 R59, R59 ;  /* 0x0000003b003b7308 */ /* 0x000ef00000000800 */
[----:B------:R-:W4:Y:S01]  /*2f40*/  MUFU.EX2 R37, R37 ;  /* 0x0000002500257308 */ /* 0x000f220000000800 */
[----:B-1----:R-:W-:Y:S01]  /*2f50*/  FADD R9, R47, R6 ;  /* 0x000000062f097221 */ /* 0x002fe20000000000 */
[----:B-----5:R-:W-:Y:S01]  /*2f60*/  FADD R13, R36, R13 ;  /* 0x0000000d240d7221 */ /* 0x020fe20000000000 */
[----:B------:R-:W-:-:S02]  /*2f70*/  F2FP.F16.F32.PACK_AB R4, R63, R62 ;  /* 0x0000003e3f04723e */ /* 0x000fc400000000ff */
[----:B0-----:R-:W-:Y:S01]  /*2f80*/  FADD R12, R58, R9 ;  /* 0x000000093a0c7221 */ /* 0x001fe20000000000 */
[----:B--2---:R-:W-:Y:S01]  /*2f90*/  FADD R8, R32, R13 ;  /* 0x0000000d20087221 */ /* 0x004fe20000000000 */
[----:B------:R-:W-:Y:S02]  /*2fa0*/  F2FP.F16.F32.PACK_AB R5, R72, R35 ;  /* 0x000000234805723e */ /* 0x000fe400000000ff */
[----:B------:R-:W-:Y:S02]  /*2fb0*/  F2FP.F16.F32.PACK_AB R6, R61, R60 ;  /* 0x0000003c3d06723e */ /* 0x000fe400000000ff */
[----:B------:R-:W-:Y:S01]  /*2fc0*/  F2FP.F16.F32.PACK_AB R7, R43, R38 ;  /* 0x000000262b07723e */ /* 0x000fe200000000ff */
[----:B---3--:R-:W-:Y:S01]  /*2fd0*/  FADD R12, R59, R12 ;  /* 0x0000000c3b0c7221 */ /* 0x008fe20000000000 */
[----:B----4-:R-:W-:-:S05]  /*2fe0*/  FADD R8, R37, R8 ;  /* 0x0000000825087221 */ /* 0x010fca0000000000 */
[C---:B------:R-:W-:Y:S01]  /*2ff0*/  HMMA.16816.F32 R52, R4.reuse, R26, R52 ;  /* 0x0000001a0434723c */ /* 0x040fe20000001834 */
[----:B------:R-:W0:Y:S04]  /*3000*/  SHFL.BFLY PT, R13, R12, 0x2, 0x1f ;  /* 0x0c401f000c0d7f89 */ /* 0x000e2800000e0000 */
[----:B------:R-:W1:Y:S03]  /*3010*/  SHFL.BFLY PT, R9, R8, 0x2, 0x1f ;  /* 0x0c401f0008097f89 */ /* 0x000e6600000e0000 */
[----:B------:R-:W-:Y:S01]  /*3020*/  HMMA.16816.F32 R28, R4, R10, R28 ;  /* 0x0000000a041c723c */ /* 0x000fe2000000181c */
[----:B------:R-:W-:Y:S02]  /*3030*/  F2FP.F16.F32.PACK_AB R4, R48, R41 ;  /* 0x000000293004723e */ /* 0x000fe400000000ff */
[----:B------:R-:W-:-:S02]  /*3040*/  F2FP.F16.F32.PACK_AB R5, R42, R39 ;  /* 0x000000272a05723e */ /* 0x000fc400000000ff */
[----:B------:R-:W-:Y:S02]  /*3050*/  F2FP.F16.F32.PACK_AB R6, R49, R40 ;  /* 0x000000283106723e */ /* 0x000fe400000000ff */
[----:B------:R-:W-:-:S07]  /*3060*/  F2FP.F16.F32.PACK_AB R7, R51, R50 ;  /* 0x000000323307723e */ /* 0x000fce00000000ff */
[----:B------:R-:W-:Y:S01]  /*3070*/  HMMA.16816.F32 R52, R4, R64, R52 ;  /* 0x000000400434723c */ /* 0x000fe20000001834 */
[----:B0-----:R-:W-:-:S07]  /*3080*/  FADD R13, R12, R13 ;  /* 0x0000000d0c0d7221 */ /* 0x001fce0000000000 */
[----:B------:R-:W-:Y:S01]  /*3090*/  HMMA.16816.F32 R28, R4, R16, R28 ;  /* 0x00000010041c723c */ /* 0x000fe2000000181c */
[----:B-1----:R-:W-:Y:S01]  /*30a0*/  FADD R9, R8, R9 ;  /* 0x0000000908097221 */ /* 0x002fe20000000000 */
[----:B------:R-:W0:Y:S01]  /*30b0*/  SHFL.BFLY PT, R10, R13, 0x1, 0x1f ;  /* 0x0c201f000d0a7f89 */ /* 0x000e2200000e0000 */
[----:B------:R-:W-:-:S03]  /*30c0*/  F2FP.F16.F32.PACK_AB R4, R36, R33 ;  /* 0x000000212404723e */ /* 0x000fc600000000ff */
[----:B------:R-:W1:Y:S01]  /*30d0*/  SHFL.BFLY PT, R8, R9, 0x1, 0x1f ;  /* 0x0c201f0009087f89 */ /* 0x000e6200000e0000 */
[----:B------:R-:W-:Y:S02]  /*30e0*/  F2FP.F16.F32.PACK_AB R5, R47, R46 ;  /* 0x0000002e2f05723e */ /* 0x000fe400000000ff */
[----:B------:R-:W-:Y:S02]  /*30f0*/  F2FP.F16.F32.PACK_AB R6, R37, R32 ;  /* 0x000000202506723e */ /* 0x000fe400000000ff */
[----:B------:R-:W-:Y:S01]  /*3100*/  F2FP.F16.F32.PACK_AB R7, R59, R58 ;  /* 0x0000003a3b07723e */ /* 0x000fe200000000ff */
[----:B------:R-:W-:-:S06]  /*3110*/  UIADD3 UR4, UPT, UPT, UR4, 0x80, URZ ;  /* 0x0000008004047890 */ /* 0x000fcc000fffe0ff */
[----:B------:R-:W-:Y:S01]  /*3120*/  HMMA.16816.F32 R64, R4, R66, R52 ;  /* 0x000000420440723c */ /* 0x000fe20000001834 */
[----:B------:R-:W-:-:S07]  /*3130*/  UISETP.GE.AND UP0, UPT, UR4, UR7, UPT ;  /* 0x000000070400728c */ /* 0x000fce000bf06270 */
[----:B------:R-:W-:Y:S01]  /*3140*/  HMMA.16816.F32 R16, R4, R18, R28 ;  /* 0x000000120410723c */ /* 0x000fe2000000181c */
[----:B0-----:R-:W-:Y:S01]  /*3150*/  FADD R10, R13, R10 ;  /* 0x0000000a0d0a7221 */ /* 0x001fe20000000000 */
[----:B-1----:R-:W-:-:S03]  /*3160*/  FADD R8, R9, R8 ;  /* 0x0000000809087221 */ /* 0x002fc60000000000 */
[----:B------:R-:W-:Y:S01]  /*3170*/  FFMA R158, R159, R158, R10 ;  /* 0x0000009e9f9e7223 */ /* 0x000fe2000000000a */
[----:B------:R-:W-:Y:S01]  /*3180*/  LEA R147, R111, R147, 0x7 ;  /* 0x000000936f937211 */ /* 0x000fe200078e38ff */
[----:B------:R-:W-:Y:S01]  /*3190*/  FFMA R110, R79, R110, R8 ;  /* 0x0000006e4f6e7223 */ /* 0x000fe20000000008 */
[----:B------:R-:W-:Y:S02]  /*31a0*/  LEA R149, R113, R149, 0x7 ;  /* 0x0000009571957211 */ /* 0x000fe400078e38ff */
[----:B------:R-:W-:Y:S02]  /*31b0*/  MOV R159, R76 ;  /* 0x0000004c009f7202 */ /* 0x000fe40000000f00 */
[----:B------:R-:W-:Y:S01]  /*31c0*/  MOV R162, R77 ;  /* 0x0000004d00a27202 */ /* 0x000fe20000000f00 */
[----:B------:R-:W-:Y:S07]  /*31d0*/  BRA.U !UP0, `(.L_x_1) ;  /* 0xffffffdd08147547 */ /* 0x000fee000b83ffff */
.L_x_0:
[----:B------:R-:W0:Y:S01]  /*31e0*/  S2R R22, SR_TID.X ;  /* 0x0000000000167919 */ /* 0x000e220000002100 */
[----:B------:R-:W2:Y:S01]  /*31f0*/  S2UR UR5, SR_CgaCtaId ;  /* 0x00000000000579c3 */ /* 0x000ea20000008800 */
[C---:B------:R-:W-:Y:S01]  /*3200*/  FSETP.GT.AND P0, PT, |R158|.reuse, 8.50705917302346158658e+37, PT ;  /* 0x7e8000009e00780b */ /* 0x040fe20003f04200 */
[C---:B------:R-:W-:Y:S01]  /*3210*/  FMUL R3, R158.reuse, 8388608 ;  /* 0x4b0000009e037820 */ /* 0x040fe20000400000 */
[----:B------:R-:W-:Y:S01]  /*3220*/  FSETP.GEU.AND P3, PT, |R158|, 1.175494350822287508e-38, PT ;  /* 0x008000009e00780b */ /* 0x000fe20003f6e200 */
[----:B------:R-:W-:Y:S01]  /*3230*/  FMUL R2, R110, 8388608 ;  /* 0x4b0000006e027820 */ /* 0x000fe20000400000 */
[----:B------:R-:W-:Y:S01]  /*3240*/  FSETP.GEU.AND P2, PT, R158, 1.175494350822287508e-38, PT ;  /* 0x008000009e00780b */ /* 0x000fe20003f4e000 */
[----:B------:R-:W-:Y:S01]  /*3250*/  UMOV UR4, 0x400 ;  /* 0x0000040000047882 */ /* 0x000fe20000000000 */
[----:B------:R-:W-:Y:S01]  /*3260*/  FSETP.GEU.AND P1, PT, R110, 1.175494350822287508e-38, PT ;  /* 0x008000006e00780b */ /* 0x000fe20003f2e000 */
[----:B------:R-:W-:Y:S01]  /*3270*/  BAR.SYNC.DEFER_BLOCKING 0x0 ;  /* 0x0000000000007b1d */ /* 0x000fe20000010000 */
[----:B------:R-:W-:-:S02]  /*3280*/  FSEL R25, R3, R158, !P2 ;  /* 0x0000009e03197208 */ /* 0x000fc40005000000 */
[----:B------:R-:W-:Y:S02]  /*3290*/  FSEL R20, R2, R110, !P1 ;  /* 0x0000006e02147208 */ /* 0x000fe40004800000 */
[----:B------:R-:W-:Y:S01]  /*32a0*/  FSEL R2, RZ, -23, P1 ;  /* 0xc1b80000ff027808 */ /* 0x000fe20000800000 */
[----:B------:R-:W-:Y:S01]  /*32b0*/  @P0 FMUL R158, R158, 0.25 ;  /* 0x3e8000009e9e0820 */ /* 0x000fe20000400000 */
[----:B------:R-:W-:Y:S01]  /*32c0*/  FSETP.GT.AND P1, PT, |R110|, 8.50705917302346158658e+37, PT ;  /* 0x7e8000006e00780b */ /* 0x000fe20003f24200 */
[----:B------:R-:W-:Y:S01]  /*32d0*/  @P0 FMUL R19, R19, 0.25 ;  /* 0x3e80000013130820 */ /* 0x000fe20000400000 */
[----:B------:R-:W-:Y:S01]  /*32e0*/  @P0 FMUL R18, R18, 0.25 ;  /* 0x3e80000012120820 */ /* 0x000fe20000400000 */
[----:B------:R-:W-:Y:S01]  /*32f0*/  @!P3 FMUL R158, R158, 16777216 ;  /* 0x4b8000009e9eb820 */ /* 0x000fe20000400000 */
[----:B------:R-:W-:Y:S01]  /*3300*/  @P0 FMUL R67, R67, 0.25 ;  /* 0x3e80000043430820 */ /* 0x000fe20000400000 */
[----:B------:R-:W-:Y:S01]  /*3310*/  @P0 FMUL R66, R66, 0.25 ;  /* 0x3e80000042420820 */ /* 0x000fe20000400000 */
[----:B------:R-:W-:Y:S01]  /*3320*/  @!P3 FMUL R19, R19, 16777216 ;  /* 0x4b8000001313b820 */ /* 0x000fe20000400000 */
[----:B-1----:R-:W1:Y:S01]  /*3330*/  MUFU.RCP R8, R158 ;  /* 0x0000009e00087308 */ /* 0x002e620000001000 */
[----:B------:R-:W-:Y:S01]  /*3340*/  @!P3 FMUL R18, R18, 16777216 ;  /* 0x4b8000001212b820 */ /* 0x000fe20000400000 */
[----:B--2---:R-:W-:Y:S01]  /*3350*/  ULEA UR7, UR5, UR4, 0x18 ;  /* 0x0000000405077291 */ /* 0x004fe2000f8ec0ff */
[----:B------:R-:W-:Y:S01]  /*3360*/  @!P3 FMUL R67, R67, 16777216 ;  /* 0x4b8000004343b820 */ /* 0x000fe20000400000 */
[----:B------:R-:W-:Y:S01]  /*3370*/  @!P3 FMUL R66, R66, 16777216 ;  /* 0x4b8000004242b820 */ /* 0x000fe20000400000 */
[----:B------:R-:W-:Y:S01]  /*3380*/  MOV R15, R17 ;  /* 0x00000011000f7202 */ /* 0x000fe20000000f00 */
[----:B------:R-:W-:Y:S01]  /*3390*/  @P1 FMUL R64, R64, 0.25 ;  /* 0x3e80000040401820 */ /* 0x000fe20000400000 */
[----:B------:R-:W-:Y:S01]  /*33a0*/  MOV R23, R16 ;  /* 0x0000001000177202 */ /* 0x000fe20000000f00 */
[----:B------:R-:W-:Y:S01]  /*33b0*/  @P1 FMUL R65, R65, 0.25 ;  /* 0x3e80000041411820 */ /* 0x000fe20000400000 */
[----:B0-----:R-:W-:Y:S01]  /*33c0*/  SHF.R.S32.HI R5, RZ, 0x5, R22 ;  /* 0x00000005ff057819 */ /* 0x001fe20000011416 */
[----:B------:R-:W-:Y:S01]  /*33d0*/  @P1 FMUL R15, R15, 0.25 ;  /* 0x3e8000000f0f1820 */ /* 0x000fe20000400000 */
[----:B------:R-:W-:Y:S01]  /*33e0*/  LOP3.LUT R4, R22, 0x8, RZ, 0xc0, !PT ;  /* 0x0000000816047812 */ /* 0x000fe200078ec0ff */
[----:B------:R-:W-:Y:S01]  /*33f0*/  @P1 FMUL R23, R23, 0.25 ;  /* 0x3e80000017171820 */ /* 0x000fe20000400000 */
[----:B------:R-:W-:Y:S01]  /*3400*/  SGXT R3, R5, 0x1 ;  /* 0x000000010503781a */ /* 0x000fe20000000200 */
[----:B------:R-:W0:Y:S01]  /*3410*/  LDCU.64 UR4, c[0x0][0x3e0] ;  /* 0x00007c00ff0477ac */ /* 0x000e220008000a00 */
[----:B------:R-:W-:-:S02]  /*3420*/  LEA.HI R12, R4, UR7, RZ, 0x1f ;  /* 0x00000007040c7c11 */ /* 0x000fc4000f8ff8ff */
[----:B------:R-:W-:Y:S01]  /*3430*/  FSEL R4, RZ, -23, P2 ;  /* 0xc1b80000ff047808 */ /* 0x000fe20001000000 */
[----:B-1----:R-:W-:Y:S01]  /*3440*/  FMUL R14, R8, R67 ;  /* 0x00000043080e7220 */ /* 0x002fe20000400000 */
[C---:B------:R-:W-:Y:S01]  /*3450*/  FSETP.GEU.AND P2, PT, |R110|.reuse, 1.175494350822287508e-38, PT ;  /* 0x008000006e00780b */ /* 0x040fe20003f4e200 */
[----:B------:R-:W-:Y:S01]  /*3460*/  @P1 FMUL R110, R110, 0.25 ;  /* 0x3e8000006e6e1820 */ /* 0x000fe20000400000 */
[----:B------:R-:W-:Y:S01]  /*3470*/  SHF.R.S32.HI R6, RZ, 0x4, R22 ;  /* 0x00000004ff067819 */ /* 0x000fe20000011416 */
[----:B------:R-:W-:Y:S01]  /*3480*/  FMUL R13, R8, R66 ;  /* 0x00000042080d7220 */ /* 0x000fe20000400000 */
[----:B------:R-:W-:Y:S02]  /*3490*/  LOP3.LUT R7, R3, 0x204, RZ, 0xc0, !PT ;  /* 0x0000020403077812 */ /* 0x000fe400078ec0ff */
[----:B------:R-:W-:Y:S02]  /*34a0*/  IADD3 R3, PT, PT, R20, -0x3f3504f3, RZ ;  /* 0xc0cafb0d14037810 */ /* 0x000fe40007ffe0ff */
[----:B------:R-:W-:-:S02]  /*34b0*/  SGXT R6, R6, 0x1 ;  /* 0x000000010606781a */ /* 0x000fc40000000200 */
[----:B------:R-:W-:Y:S02]  /*34c0*/  IADD3 R5, PT, PT, R25, -0x3f3504f3, RZ ;  /* 0xc0cafb0d19057810 */ /* 0x000fe40007ffe0ff */
[----:B------:R-:W-:Y:S01]  /*34d0*/  SHF.L.U32 R24, R22, 0x1, RZ ;  /* 0x0000000116187819 */ /* 0x000fe200000006ff */
[----:B------:R-:W-:Y:S01]  /*34e0*/  @!P2 FMUL R110, R110, 16777216 ;  /* 0x4b8000006e6ea820 */ /* 0x000fe20000400000 */
[----:B------:R-:W-:Y:S01]  /*34f0*/  LOP3.LUT R3, R3, 0xff800000, RZ, 0xc0, !PT ;  /* 0xff80000003037812 */ /* 0x000fe200078ec0ff */
[----:B------:R-:W-:Y:S01]  /*3500*/  @!P2 FMUL R15, R15, 16777216 ;  /* 0x4b8000000f0fa820 */ /* 0x000fe20000400000 */
[----:B------:R-:W-:Y:S01]  /*3510*/  LOP3.LUT R11, R6, 0x204, RZ, 0xc0, !PT ;  /* 0x00000204060b7812 */ /* 0x000fe200078ec0ff */
[----:B------:R-:W-:Y:S01]  /*3520*/  @!P2 FMUL R23, R23, 16777216 ;  /* 0x4b8000001717a820 */ /* 0x000fe20000400000 */
[----:B------:R-:W-:Y:S01]  /*3530*/  LOP3.LUT R6, R5, 0xff800000, RZ, 0xc0, !PT ;  /* 0xff80000005067812 */ /* 0x000fe200078ec0ff */
[----:B------:R-:W-:Y:S01]  /*3540*/  @!P2 FMUL R64, R64, 16777216 ;  /* 0x4b8000004040a820 */ /* 0x000fe20000400000 */
[----:B------:R-:W-:Y:S01]  /*3550*/  SHF.L.U32 R9, R22, 0x6, RZ ;  /* 0x0000000616097819 */ /* 0x000fe200000006ff */
[----:B------:R-:W-:Y:S01]  /*3560*/  @!P2 FMUL R65, R65, 16777216 ;  /* 0x4b8000004141a820 */ /* 0x000fe20000400000 */
[----:B------:R-:W-:Y:S01]  /*3570*/  LOP3.LUT R10, R7, 0x3c, R24, 0x78, !PT ;  /* 0x0000003c070a7812 */ /* 0x000fe200078e7818 */
[----:B0-----:R-:W-:Y:S01]  /*3580*/  UIMAD UR4, UR6, UR4, URZ ;  /* 0x00000004060472a4 */ /* 0x001fe2000f8e02ff */
[----:B------:R-:W-:-:S02]  /*3590*/  I2FP.F32.S32 R5, R3 ;  /* 0x0000000300057245 */ /* 0x000fc40000201400 */
[----:B------:R-:W-:Y:S01]  /*35a0*/  LOP3.LUT R17, R10, 0x40, R9, 0xf8, !PT ;  /* 0x000000400a117812 */ /* 0x000fe200078ef809 */
[C---:B------:R-:W-:Y:S01]  /*35b0*/  FMUL R9, R8.reuse, R19 ;  /* 0x0000001308097220 */ /* 0x040fe20000400000 */
[----:B------:R-:W-:Y:S01]  /*35c0*/  FMUL R10, R8, R18 ;  /* 0x00000012080a7220 */ /* 0x000fe20000400000 */
[----:B------:R-:W-:Y:S01]  /*35d0*/  FFMA.FTZ R2, R5, 1.1920928955078125e-07, R2 ;  /* 0x3400000005027823 */ /* 0x000fe20000010002 */
[----:B------:R-:W-:Y:S01]  /*35e0*/  SHF.R.S32.HI R5, RZ, 0x3, R22 ;  /* 0x00000003ff057819 */ /* 0x000fe20000011416 */
[----:B------:R-:W0:Y:S01]  /*35f0*/  MUFU.RCP R8, R110 ;  /* 0x0000006e00087308 */ /* 0x000e220000001000 */
[----:B------:R-:W-:Y:S01]  /*3600*/  LOP3.LUT R21, R22, 0x10, RZ, 0xc0, !PT ;  /* 0x0000001016157812 */ /* 0x000fe200078ec0ff */
[----:B------:R-:W-:Y:S01]  /*3610*/  USHF.L.U32 UR8, UR4, 0x1, URZ ;  /* 0x0000000104087899 */ /* 0x000fe200080006ff */
[----:B------:R-:W-:Y:S02]  /*3620*/  SGXT R5, R5, 0x1 ;  /* 0x000000010505781a */ /* 0x000fe40000000200 */
[----:B------:R-:W-:-:S02]  /*3630*/  I2FP.F32.S32 R7, R6 ;  /* 0x0000000600077245 */ /* 0x000fc40000201400 */
[C---:B------:R-:W-:Y:S02]  /*3640*/  LOP3.LUT R16, R22.reuse, 0x20, RZ, 0xc0, !PT ;  /* 0x0000002016107812 */ /* 0x040fe400078ec0ff */
[----:B------:R-:W-:Y:S01]  /*3650*/  IADD3 R6, PT, PT, R25, -R6, RZ ;  /* 0x8000000619067210 */ /* 0x000fe20007ffe0ff */
[----:B------:R-:W-:Y:S01]  /*3660*/  FFMA.FTZ R7, R7, 1.1920928955078125e-07, R4 ;  /* 0x3400000007077823 */ /* 0x000fe20000010004 */
[----:B------:R-:W-:Y:S02]  /*3670*/  SHF.L.U32 R18, R22, 0x3, RZ ;  /* 0x0000000316127819 */ /* 0x000fe400000006ff */
[----:B------:R-:W-:Y:S01]  /*3680*/  IADD3 R3, PT, PT, R20, -R3, RZ ;  /* 0x8000000314037210 */ /* 0x000fe20007ffe0ff */
[----:B------:R-:W-:Y:S01]  /*3690*/  FADD R6, R6, -1 ;  /* 0xbf80000006067421 */ /* 0x000fe20000000000 */
[----:B------:R-:W-:Y:S02]  /*36a0*/  LOP3.LUT R5, R5, 0x140, RZ, 0xc0, !PT ;  /* 0x0000014005057812 */ /* 0x000fe400078ec0ff */
[----:B------:R-:W-:Y:S01]  /*36b0*/  LEA R21, R21, R12, 0x2 ;  /* 0x0000000c15157211 */ /* 0x000fe200078e10ff */
[----:B------:R-:W-:Y:S01]  /*36c0*/  FADD R3, R3, -1 ;  /* 0xbf80000003037421 */ /* 0x000fe20000000000 */
[----:B------:R-:W-:-:S02]  /*36d0*/  LEA R16, R16, R11, 0x2 ;  /* 0x0000000b10107211 */ /* 0x000fc400078e10ff */
[----:B------:R-:W-:Y:S02]  /*36e0*/  MOV R12, 0x3dc6b27f ;  /* 0x3dc6b27f000c7802 */ /* 0x000fe40000000f00 */
[----:B------:R-:W-:Y:S02]  /*36f0*/  LOP3.LUT R11, R5, 0x38, R18, 0xf8, !PT ;  /* 0x00000038050b7812 */ /* 0x000fe400078ef812 */
[----:B------:R-:W-:Y:S01]  /*3700*/  F2FP.F16.F32.PACK_AB R10, R10, R13 ;  /* 0x0000000d0a0a723e */ /* 0x000fe200000000ff */
[-C--:B------:R-:W-:Y:S01]  /*3710*/  FFMA.FTZ R5, R6, R12.reuse, -0.16845393180847167969 ;  /* 0xbe2c7f3006057423 */ /* 0x080fe2000001000c */
[----:B------:R-:W-:Y:S01]  /*3720*/  LOP3.LUT R19, R11, 0x40, R22, 0x78, !PT ;  /* 0x000000400b137812 */ /* 0x000fe200078e7816 */
[C---:B------:R-:W-:Y:S01]  /*3730*/  FFMA.FTZ R4, R3.reuse, R12, -0.16845393180847167969 ;  /* 0xbe2c7f3003047423 */ /* 0x040fe2000001000c */
[C---:B0-----:R-:W-:Y:S01]  /*3740*/  FMUL R11, R8.reuse, R15 ;  /* 0x0000000f080b7220 */ /* 0x041fe20000400000 */
[C---:B------:R-:W-:Y:S01]  /*3750*/  FMUL R12, R8.reuse, R23 ;  /* 0x00000017080c7220 */ /* 0x040fe20000400000 */
[C---:B------:R-:W-:Y:S01]  /*3760*/  FMUL R15, R8.reuse, R64 ;  /* 0x00000040080f7220 */ /* 0x040fe20000400000 */
[----:B------:R-:W-:Y:S01]  /*3770*/  FMUL R8, R8, R65 ;  /* 0x0000004108087220 */ /* 0x000fe20000400000 */
[----:B------:R-:W-:Y:S01]  /*3780*/  FFMA.FTZ R5, R6, R5, 0.1716887056827545166 ;  /* 0x3e2fcf2a06057423 */ /* 0x000fe20000010005 */
[----:B------:R-:W-:Y:S01]  /*3790*/  FFMA.FTZ R4, R3, R4, 0.1716887056827545166 ;  /* 0x3e2fcf2a03047423 */ /* 0x000fe20000010004 */
[----:B------:R-:W-:-:S02]  /*37a0*/  F2FP.F16.F32.PACK_AB R9, R9, R14 ;  /* 0x0000000e0909723e */ /* 0x000fc400000000ff */
[----:B------:R-:W-:Y:S01]  /*37b0*/  FFMA.FTZ R5, R6, R5, -0.17900948226451873779 ;  /* 0xbe374e4306057423 */ /* 0x000fe20000010005 */
[----:B------:R-:W-:Y:S01]  /*37c0*/  F2FP.F16.F32.PACK_AB R12, R12, R15 ;  /* 0x0000000f0c0c723e */ /* 0x000fe200000000ff */
[----:B------:R-:W-:Y:S01]  /*37d0*/  FFMA.FTZ R4, R3, R4, -0.17900948226451873779 ;  /* 0xbe374e4303047423 */ /* 0x000fe20000010004 */
[----:B------:R-:W-:Y:S01]  /*37e0*/  F2FP.F16.F32.PACK_AB R8, R11, R8 ;  /* 0x000000080b08723e */ /* 0x000fe200000000ff */
[C---:B------:R-:W-:Y:S01]  /*37f0*/  FFMA.FTZ R5, R6.reuse, R5, 0.20512372255325317383 ;  /* 0x3e520bf406057423 */ /* 0x040fe20000010005 */
[----:B------:R-:W-:Y:S01]  /*3800*/  LOP3.LUT R11, R17, 0x40, RZ, 0x3c, !PT ;  /* 0x00000040110b7812 */ /* 0x000fe200078e3cff */
[----:B------:R-:W-:Y:S01]  /*3810*/  STS [R17+UR7], R12 ;  /* 0x0000000c11007988 */ /* 0x000fe20008000807 */
[C---:B------:R-:W-:Y:S01]  /*3820*/  FFMA.FTZ R4, R3.reuse, R4, 0.20512372255325317383 ;  /* 0x3e520bf403047423 */ /* 0x040fe20000010004 */
[----:B------:R-:W-:Y:S01]  /*3830*/  FFMA.FTZ R5, R6, R5, -0.24046532809734344482 ;  /* 0xbe763c8b06057423 */ /* 0x000fe20000010005 */
[----:B------:R-:W-:Y:S01]  /*3840*/  IADD3 R16, PT, PT, R16, R19, RZ ;  /* 0x0000001310107210 */ /* 0x000fe20007ffe0ff */
[----:B------:R0:W-:Y:S01]  /*3850*/  STS [R17+UR7+0x80], R8 ;  /* 0x0000800811007988 */ /* 0x0001e20008000807 */
[C---:B------:R-:W-:Y:S01]  /*3860*/  FFMA.FTZ R4, R3.reuse, R4, -0.24046532809734344482 ;  /* 0xbe763c8b03047423 */ /* 0x040fe20000010004 */
[C---:B------:R-:W-:Y:S01]  /*3870*/  FFMA.FTZ R5, R6.reuse, R5, 0.28857114911079406738 ;  /* 0x3e93bf9906057423 */ /* 0x040fe20000010005 */
[----:B------:R-:W1:Y:S01]  /*3880*/  LDC R14, c[0x0][0x3e8] ;  /* 0x0000fa00ff0e7b82 */ /* 0x000e620000000800 */
[----:B------:R-:W-:Y:S01]  /*3890*/  STS [R11+UR7+0x100], R10 ;  /* 0x0001000a0b007988 */ /* 0x000fe20008000807 */
[C---:B------:R-:W-:Y:S01]  /*38a0*/  FFMA.FTZ R4, R3.reuse, R4, 0.28857114911079406738 ;  /* 0x3e93bf9903047423 */ /* 0x040fe20000010004 */
[----:B------:R-:W-:Y:S01]  /*38b0*/  FFMA.FTZ R5, R6, R5, -0.36067417263984680176 ;  /* 0xbeb8aa4906057423 */ /* 0x000fe20000010005 */
[----:B------:R-:W-:Y:S01]  /*38c0*/  ISETP.GE.U32.AND P3, PT, R20, 0x7f800000, PT ;  /* 0x7f8000001400780c */ /* 0x000fe20003f66070 */
[----:B------:R2:W-:Y:S01]  /*38d0*/  STS [R11+UR7+0x180], R9 ;  /* 0x000180090b007988 */ /* 0x0005e20008000807 */
[C---:B------:R-:W-:Y:S01]  /*38e0*/  FFMA.FTZ R4, R3.reuse, R4, -0.36067417263984680176 ;  /* 0xbeb8aa4903047423 */ /* 0x040fe20000010004 */
[----:B------:R-:W-:Y:S01]  /*38f0*/  FFMA.FTZ R5, R6, R5, 0.48089820146560668945 ;  /* 0x3ef6384a06057423 */ /* 0x000fe20000010005 */
[----:B0-----:R-:W-:Y:S01]  /*3900*/  LOP3.LUT R8, R16, 0x4, RZ, 0x3c, !PT ;  /* 0x0000000410087812 */ /* 0x001fe200078e3cff */
[----:B------:R-:W-:Y:S01]  /*3910*/  BAR.SYNC.DEFER_BLOCKING 0x0 ;  /* 0x0000000000007b1d */ /* 0x000fe20000010000 */
[----:B------:R-:W-:Y:S01]  /*3920*/  FFMA.FTZ R4, R3, R4, 0.48089820146560668945 ;  /* 0x3ef6384a03047423 */ /* 0x000fe20000010004 */
[----:B------:R-:W-:Y:S01]  /*3930*/  FFMA.FTZ R5, R6, R5, -0.72134751081466674805 ;  /* 0xbf38aa3b06057423 */ /* 0x000fe20000010005 */
[----:B------:R-:W-:-:S02]  /*3940*/  ISETP.GE.U32.AND P2, PT, R25, 0x7f800000, PT ;  /* 0x7f8000001900780c */ /* 0x000fc40003f46070 */
[C---:B------:R-:W-:Y:S01]  /*3950*/  FFMA.FTZ R4, R3.reuse, R4, -0.72134751081466674805 ;  /* 0xbf38aa3b03047423 */ /* 0x040fe20000010004 */
[----:B------:R-:W-:Y:S02]  /*3960*/  FMUL R5, R6, R5 ;  /* 0x0000000506057220 */ /* 0x000fe40000400000 */
[----:B------:R-:W0:Y:S01]  /*3970*/  LDC.64 R12, c[0x0][0x398] ;  /* 0x0000e600ff0c7b82 */ /* 0x000e220000000a00 */
[----:B------:R-:W-:Y:S01]  /*3980*/  FSETP.NEU.AND P1, PT, R20, RZ, PT ;  /* 0x000000ff1400720b */ /* 0x000fe20003f2d000 */
[C---:B------:R-:W-:Y:S01]  /*3990*/  FMUL R4, R3.reuse, R4 ;  /* 0x0000000403047220 */ /* 0x040fe20000400000 */
[----:B------:R-:W-:Y:S01]  /*39a0*/  FMUL R5, R6, R5 ;  /* 0x0000000506057220 */ /* 0x000fe20000400000 */
[----:B------:R-:W-:Y:S02]  /*39b0*/  LOP3.LUT P0, RZ, R22, 0x60, RZ, 0xc0, !PT ;  /* 0x0000006016ff7812 */ /* 0x000fe4000780c0ff */
[----:B------:R-:W-:Y:S01]  /*39c0*/  FMUL R4, R3, R4 ;  /* 0x0000000403047220 */ /* 0x000fe20000400000 */
[----:B------:R-:W-:Y:S01]  /*39d0*/  FFMA.FTZ R6, R6, 1.4426950216293334961, R5 ;  /* 0x3fb8aa3b06067823 */ /* 0x000fe20000010005 */
[----:B------:R-:W-:-:S02]  /*39e0*/  @P3 MOV R5, 0x7f800000 ;  /* 0x7f80000000053802 */ /* 0x000fc40000000f00 */
[----:B------:R-:W-:Y:S01]  /*39f0*/  FFMA.FTZ R3, R3, 1.4426950216293334961, R4 ;  /* 0x3fb8aa3b03037823 */ /* 0x000fe20000010004 */
[----:B--2---:R-:W-:Y:S01]  /*3a00*/  FADD R11, R7, R6 ;  /* 0x00000006070b7221 */ /* 0x004fe20000000000 */
[----:B------:R-:W-:Y:S02]  /*3a10*/  SHF.R.U32.HI R7, RZ, 0x5, R22 ;  /* 0x00000005ff077819 */ /* 0x000fe40000011616 */
[----:B------:R-:W-:Y:S01]  /*3a20*/  FADD R10, R2, R3 ;  /* 0x00000003020a7221 */ /* 0x000fe20000000000 */
[----:B------:R-:W-:Y:S01]  /*3a30*/  IMAD R2, R0, UR5, RZ ;  /* 0x0000000500027c24 */ /* 0x000fe2000f8e02ff */
[----:B------:R-:W-:Y:S01]  /*3a40*/  LOP3.LUT R4, R18, 0x38, RZ, 0xc0, !PT ;  /* 0x0000003812047812 */ /* 0x000fe200078ec0ff */
[----:B------:R-:W2:Y:S01]  /*3a50*/  LDS R15, [R16+UR7] ;  /* 0x00000007100f7984 */ /* 0x000ea20008000800 */
[----:B------:R-:W-:Y:S01]  /*3a60*/  SGXT.U32 R7, R7, 0x2 ;  /* 0x000000020707781a */ /* 0x000fe20000000000 */
[----:B------:R-:W-:Y:S01]  /*3a70*/  UIMAD.WIDE UR4, UR4, 0x2, URZ ;  /* 0x00000002040478a5 */ /* 0x000fe2000f8e02ff */
[----:B------:R-:W-:Y:S01]  /*3a80*/  IADD3 R21, PT, PT, R4, R21, RZ ;  /* 0x0000001504157210 */ /* 0x000fe20007ffe0ff */
[----:B------:R0:W3:Y:S01]  /*3a90*/  LDS R17, [R8+UR7] ;  /* 0x0000000708117984 */ /* 0x0000e20008000800 */
[----:B------:R-:W-:Y:S01]  /*3aa0*/  SHF.L.U32 R3, R2, 0x1, RZ ;  /* 0x0000000102037819 */ /* 0x000fe200000006ff */
[----:B-1----:R-:W-:-:S02]  /*3ab0*/  IMAD R4, R7, R14, RZ ;  /* 0x0000000e07047224 */ /* 0x002fc400078e02ff */
[----:B------:R-:W-:Y:S01]  /*3ac0*/  @P3 FFMA.FTZ R10, R20, R5, +INF ;  /* 0x7f800000140a3423 */ /* 0x000fe20000010005 */
[----:B------:R-:W-:Y:S01]  /*3ad0*/  IMAD.HI R2, R2, 0x2, RZ ;  /* 0x0000000202027827 */ /* 0x000fe200078e02ff */
[----:B------:R-:W-:Y:S01]  /*3ae0*/  @P2 MOV R6, 0x7f800000 ;  /* 0x7f80000000062802 */ /* 0x000fe20000000f00 */
[----:B------:R-:W1:Y:S01]  /*3af0*/  LDC.64 R18, c[0x0][0x3a0] ;  /* 0x0000e800ff127b82 */ /* 0x000e620000000a00 */
[C---:B------:R-:W-:Y:S02]  /*3b00*/  LEA R5, R14.reuse, R4, 0x2 ;  /* 0x000000040e057211 */ /* 0x040fe400078e10ff */
[----:B0-----:R-:W-:Y:S01]  /*3b10*/  IADD3 R8, P3, P4, R3, UR8, R12 ;  /* 0x0000000803087c10 */ /* 0x001fe2000fc7e00c */
[----:B------:R-:W-:Y:S01]  /*3b20*/  @P2 FFMA.FTZ R11, R25, R6, +INF ;  /* 0x7f800000190b2423 */ /* 0x000fe20000010006 */
[----:B------:R-:W-:Y:S01]  /*3b30*/  LEA R7, R14, R5, 0x2 ;  /* 0x000000050e077211 */ /* 0x000fe200078e10ff */
[----:B------:R-:W0:Y:S01]  /*3b40*/  LDCU UR4, c[0x0][0x3ec] ;  /* 0x00007d80ff0477ac */ /* 0x000e220008000800 */
[----:B------:R-:W-:-:S02]  /*3b50*/  IADD3.X R12, PT, PT, R2, UR5, R13, P3, P4 ;  /* 0x00000005020c7c10 */ /* 0x000fc40009fe840d */
[----:B------:R-:W-:Y:S02]  /*3b60*/  LEA R2, P4, R4, R8, 0x1 ;  /* 0x0000000804027211 */ /* 0x000fe400078808ff */
[----:B------:R-:W-:Y:S02]  /*3b70*/  LEA R9, R14, R7, 0x2 ;  /* 0x000000070e097211 */ /* 0x000fe400078e10ff */
[----:B------:R-:W-:Y:S02]  /*3b80*/  LEA.HI.X.SX32 R3, R4, R12, 0x1, P4 ;  /* 0x0000000c04037211 */ /* 0x000fe400020f0eff */
[-C--:B------:R-:W-:Y:S02]  /*3b90*/  LEA R4, P2, R5, R8.reuse, 0x1 ;  /* 0x0000000805047211 */ /* 0x080fe400078408ff */
[-C--:B------:R-:W-:Y:S02]  /*3ba0*/  LEA R6, P4, R7, R8.reuse, 0x1 ;  /* 0x0000000807067211 */ /* 0x080fe400078808ff */
[----:B------:R-:W-:-:S02]  /*3bb0*/  LEA R8, P5, R9, R8, 0x1 ;  /* 0x0000000809087211 */ /* 0x000fc400078a08ff */
[-C--:B------:R-:W-:Y:S02]  /*3bc0*/  LEA.HI.X.SX32 R5, R5, R12.reuse, 0x1, P2 ;  /* 0x0000000c05057211 */ /* 0x080fe400010f0eff */
[-C--:B------:R-:W-:Y:S01]  /*3bd0*/  LEA.HI.X.SX32 R7, R7, R12.reuse, 0x1, P4 ;  /* 0x0000000c07077211 */ /* 0x080fe200020f0eff */
[----:B0-----:R-:W-:Y:S01]  /*3be0*/  UIMAD UR4, UR6, UR4, URZ ;  /* 0x00000004060472a4 */ /* 0x001fe2000f8e02ff */
[----:B------:R-:W-:Y:S02]  /*3bf0*/  LEA.HI.X.SX32 R9, R9, R12, 0x1, P5 ;  /* 0x0000000c09097211 */ /* 0x000fe400028f0eff */
[----:B------:R-:W-:Y:S01]  /*3c00*/  FSETP.NEU.AND P3, PT, R25, RZ, PT ;  /* 0x000000ff1900720b */ /* 0x000fe20003f6d000 */
[----:B------:R-:W-:Y:S01]  /*3c10*/  USHF.L.U32 UR6, UR4, 0x2, URZ ;  /* 0x0000000204067899 */ /* 0x000fe200080006ff */
[----:B------:R-:W-:Y:S01]  /*3c20*/  FSEL R13, R10, -INF , P1 ;  /* 0xff8000000a0d7808 */ /* 0x000fe20000800000 */
[----:B--2---:R0:W-:Y:S01]  /*3c30*/  STG.E.U16 desc[UR10][R2.64], R15 ;  /* 0x0000000f02007986 */ /* 0x0041e2000c10150a */
[----:B------:R-:W-:Y:S01]  /*3c40*/  PRMT R12, R15, 0x7632, R12 ;  /* 0x000076320f0c7816 */ /* 0x000fe2000000000c */
[----:B------:R-:W-:Y:S01]  /*3c50*/  UIMAD.WIDE UR4, UR4, 0x4, URZ ;  /* 0x00000004040478a5 */ /* 0x000fe2000f8e02ff */
[----:B------:R-:W-:Y:S01]  /*3c60*/  FSEL R10, R11, -INF , P3 ;  /* 0xff8000000b0a7808 */ /* 0x000fe20001800000 */
[----:B---3--:R2:W-:Y:S01]  /*3c70*/  STG.E.U16 desc[UR10][R4.64], R17 ;  /* 0x0000001104007986 */ /* 0x0085e2000c10150a */
[----:B------:R-:W-:-:S03]  /*3c80*/  FFMA R76, R13, 0.69314718246459960938, R76 ;  /* 0x3f3172180d4c7823 */ /* 0x000fc6000000004c */
[----:B------:R3:W-:Y:S01]  /*3c90*/  STG.E.U16 desc[UR10][R6.64], R12 ;  /* 0x0000000c06007986 */ /* 0x0007e2000c10150a */
[----:B------:R-:W-:Y:S01]  /*3ca0*/  FFMA R77, R10, 0.69314718246459960938, R77 ;  /* 0x3f3172180a4d7823 */ /* 0x000fe2000000004d */
[C---:B0-----:R-:W-:Y:S01]  /*3cb0*/  SHF.L.U32 R3, R0.reuse, 0x2, RZ ;  /* 0x0000000200037819 */ /* 0x041fe200000006ff */
[----:B------:R-:W-:Y:S01]  /*3cc0*/  IMAD.HI R0, R0, 0x4, RZ ;  /* 0x0000000400007827 */ /* 0x000fe200078e02ff */
[----:B--2---:R-:W-:Y:S02]  /*3cd0*/  PRMT R5, R17, 0x7632, R5 ;  /* 0x0000763211057816 */ /* 0x004fe40000000005 */
[----:B------:R-:W-:Y:S02]  /*3ce0*/  LOP3.LUT R4, R24, 0x78, RZ, 0xc0, !PT ;  /* 0x0000007818047812 */ /* 0x000fe400078ec0ff */
[----:B-1----:R-:W-:Y:S01]  /*3cf0*/  IADD3 R2, P1, P2, R3, UR6, R18 ;  /* 0x0000000603027c10 */ /* 0x002fe2000fa3e012 */
[----:B------:R3:W-:Y:S03]  /*3d00*/  STG.E.U16 desc[UR10][R8.64], R5 ;  /* 0x0000000508007986 */ /* 0x0007e6000c10150a */
[----:B------:R-:W-:Y:S01]  /*3d10*/  IADD3.X R3, PT, PT, R0, UR5, R19, P1, P2 ;  /* 0x0000000500037c10 */ /* 0x000fe20008fe4413 */
[----:B------:R-:W-:Y:S06]  /*3d20*/  BAR.SYNC.DEFER_BLOCKING 0x0 ;  /* 0x0000000000007b1d */ /* 0x000fec0000010000 */
[----:B------:R3:W-:Y:S02]  /*3d30*/  STS.64 [R4+UR7], R76 ;  /* 0x0000004c04007988 */ /* 0x0007e40008000a07 */
[----:B------:R-:W-:Y:S06]  /*3d40*/  BAR.SYNC.DEFER_BLOCKING 0x0 ;  /* 0x0000000000007b1d */ /* 0x000fec0000010000 */
[----:B------:R-:W-:Y:S05]  /*3d50*/  @P0 EXIT ;  /* 0x000000000000094d */ /* 0x000fea0003800000 */
[----:B------:R-:W0:Y:S04]  /*3d60*/  LDS R21, [R21] ;  /* 0x0000000015157984 */ /* 0x000e280000000800 */
[----:B0-----:R-:W-:Y:S01]  /*3d70*/  STG.E desc[UR10][R2.64], R21 ;  /* 0x0000001502007986 */ /* 0x001fe2000c10190a */
[----:B------:R-:W-:Y:S05]  /*3d80*/  EXIT ;  /* 0x000000000000794d */ /* 0x000fea0003800000 */
.L_x_2:
[----:B------:R-:W-:-:S00]  /*3d90*/  BRA `(.L_x_2) ;  /* 0xfffffffc00fc7947 */ /* 0x000fc0000383ffff */
[----:B------:R-:W-:-:S00]  /*3da0*/  NOP ;  /* 0x0000000000007918 */ /* 0x000fc00000000000 */
        /* <DEDUP_REMOVED lines=13> */
.L_x_3:


//--------------------- .nv.global.init           --------------------------
	.section	.nv.global.init,"aw",@progbits
.nv.global.init:
	.type		_$_str,@object
	.size		_$_str,(.L_0 - _$_str)
_$_str:
        /*0000*/ 	.byte	0x5f, 0x5f, 0x43, 0x55, 0x44, 0x41, 0x5f, 0x46, 0x54, 0x5a, 0x00
.L_0:


//--------------------- .nv.shared.attn_fwd       --------------------------
	.section	.nv.shared.attn_fwd,"aw",@nobits
	.sectionflags	@""
	.align	16
	.zero		1024


//--------------------- .nv.shared.reserved.0     --------------------------
	.section	.nv.shared.reserved.0,"aw",@nobits
	.weak		__nv_reservedSMEM_offset_0_alias
	.size		__nv_reservedSMEM_offset_0_alias, 0, 64
	.other		__nv_reservedSMEM_offset_0_alias,@"STO_CUDA_RESERVED_SHARED STV_DEFAULT"
__nv_reservedSMEM_offset_0_alias:
	.zero		0
	.zero		64


//--------------------- .nv.constant0.attn_fwd    --------------------------
	.section	.nv.constant0.attn_fwd,"a",@progbits
	.sectionflags	@""
	.align	4
.nv.constant0.attn_fwd:
	.zero		1032


//--------------------- SYMBOLS --------------------------

	.type		.nv.reservedSmem.offset0,@object
	.size		.nv.reservedSmem.offset0,0x4
	.type		.nv.reservedSmem.cap,@object
	.size		.nv.reservedSmem.cap,0x4
